//
// Generated by NVIDIA NVVM Compiler
//
// Compiler Build ID: CL-36424714
// Cuda compilation tools, release 13.0, V13.0.88
// Based on NVVM 20.0.0
//

.version 9.0
.target sm_100
.address_size 64

	// .globl	_Z15merge_tiled_gpuPKiiS0_iPi
// _ZZ15merge_tiled_gpuPKiiS0_iPiE3A_s has been demoted
// _ZZ15merge_tiled_gpuPKiiS0_iPiE3B_s has been demoted

.visible .entry _Z15merge_tiled_gpuPKiiS0_iPi(
	.param .u64 .ptr .align 1 _Z15merge_tiled_gpuPKiiS0_iPi_param_0,
	.param .u32 _Z15merge_tiled_gpuPKiiS0_iPi_param_1,
	.param .u64 .ptr .align 1 _Z15merge_tiled_gpuPKiiS0_iPi_param_2,
	.param .u32 _Z15merge_tiled_gpuPKiiS0_iPi_param_3,
	.param .u64 .ptr .align 1 _Z15merge_tiled_gpuPKiiS0_iPi_param_4
)
{
	.reg .pred 	%p<119>;
	.reg .b16 	%rs<3>;
	.reg .b32 	%r<444>;
	.reg .b64 	%rd<67>;
	.reg .b64 	%fd<8>;
	// demoted variable
	.shared .align 4 .b8 _ZZ15merge_tiled_gpuPKiiS0_iPiE3A_s[4096];
	// demoted variable
	.shared .align 4 .b8 _ZZ15merge_tiled_gpuPKiiS0_iPiE3B_s[4096];
	ld.param.u64 	%rd7, [_Z15merge_tiled_gpuPKiiS0_iPi_param_0];
	ld.param.u32 	%r190, [_Z15merge_tiled_gpuPKiiS0_iPi_param_1];
	ld.param.u64 	%rd8, [_Z15merge_tiled_gpuPKiiS0_iPi_param_2];
	ld.param.u32 	%r191, [_Z15merge_tiled_gpuPKiiS0_iPi_param_3];
	cvta.to.global.u64 	%rd1, %rd8;
	cvta.to.global.u64 	%rd2, %rd7;
	add.s32 	%r192, %r191, %r190;
	mov.u32 	%r193, %ctaid.x;
	mov.u32 	%r194, %nctaid.x;
	cvt.rn.f64.s32 	%fd1, %r192;
	cvt.rn.f64.u32 	%fd2, %r194;
	div.rn.f64 	%fd3, %fd1, %fd2;
	cvt.rpi.f64.f64 	%fd4, %fd3;
	cvt.rzi.s32.f64 	%r195, %fd4;
	mul.lo.s32 	%r1, %r195, %r193;
	add.s32 	%r196, %r1, %r195;
	min.s32 	%r2, %r196, %r192;
	mov.u32 	%r3, %tid.x;
	setp.ne.s32 	%p6, %r3, 0;
	@%p6 bra 	$L__BB0_18;
	min.s32 	%r380, %r1, %r190;
	sub.s32 	%r381, %r1, %r380;
	sub.s32 	%r197, %r1, %r191;
	max.s32 	%r382, %r197, 0;
	sub.s32 	%r198, %r1, %r190;
	max.s32 	%r383, %r198, 0;
$L__BB0_2:
	mov.u32 	%r11, %r380;
	mov.u32 	%r10, %r381;
	setp.lt.s32 	%p7, %r11, 1;
	setp.ge.s32 	%p8, %r10, %r191;
	or.pred  	%p9, %p7, %p8;
	@%p9 bra 	$L__BB0_5;
	add.s32 	%r199, %r11, -1;
	mul.wide.u32 	%rd9, %r199, 4;
	add.s64 	%rd10, %rd2, %rd9;
	ld.global.nc.u32 	%r200, [%rd10];
	mul.wide.s32 	%rd11, %r10, 4;
	add.s64 	%rd12, %rd1, %rd11;
	ld.global.nc.u32 	%r201, [%rd12];
	setp.le.s32 	%p10, %r200, %r201;
	@%p10 bra 	$L__BB0_5;
	sub.s32 	%r208, %r11, %r382;
	add.s32 	%r209, %r208, 1;
	shr.s32 	%r210, %r209, 1;
	add.s32 	%r381, %r210, %r10;
	sub.s32 	%r380, %r11, %r210;
	mov.pred 	%p114, 0;
	mov.u32 	%r383, %r10;
	bra.uni 	$L__BB0_8;
$L__BB0_5:
	setp.lt.s32 	%p12, %r10, 1;
	setp.ge.s32 	%p13, %r11, %r190;
	mov.pred 	%p114, -1;
	or.pred  	%p14, %p12, %p13;
	mov.u32 	%r380, %r11;
	mov.u32 	%r381, %r10;
	@%p14 bra 	$L__BB0_8;
	add.s32 	%r202, %r10, -1;
	mul.wide.u32 	%rd13, %r202, 4;
	add.s64 	%rd14, %rd1, %rd13;
	ld.global.nc.u32 	%r203, [%rd14];
	mul.wide.s32 	%rd15, %r11, 4;
	add.s64 	%rd16, %rd2, %rd15;
	ld.global.nc.u32 	%r204, [%rd16];
	setp.lt.s32 	%p16, %r203, %r204;
	mov.u32 	%r380, %r11;
	mov.u32 	%r381, %r10;
	@%p16 bra 	$L__BB0_8;
	sub.s32 	%r205, %r10, %r383;
	add.s32 	%r206, %r205, 1;
	shr.s32 	%r207, %r206, 1;
	add.s32 	%r380, %r207, %r11;
	sub.s32 	%r381, %r10, %r207;
	mov.pred 	%p114, 0;
	mov.u32 	%r382, %r11;
$L__BB0_8:
	not.pred 	%p19, %p114;
	@%p19 bra 	$L__BB0_2;
	st.shared.u32 	[_ZZ15merge_tiled_gpuPKiiS0_iPiE3A_s], %r380;
	min.s32 	%r388, %r2, %r190;
	sub.s32 	%r389, %r2, %r388;
	sub.s32 	%r211, %r2, %r191;
	max.s32 	%r390, %r211, 0;
	sub.s32 	%r212, %r2, %r190;
	max.s32 	%r391, %r212, 0;
$L__BB0_10:
	mov.u32 	%r27, %r388;
	mov.u32 	%r26, %r389;
	setp.lt.s32 	%p20, %r27, 1;
	setp.ge.s32 	%p21, %r26, %r191;
	or.pred  	%p22, %p20, %p21;
	@%p22 bra 	$L__BB0_13;
	add.s32 	%r213, %r27, -1;
	mul.wide.u32 	%rd17, %r213, 4;
	add.s64 	%rd18, %rd2, %rd17;
	ld.global.nc.u32 	%r214, [%rd18];
	mul.wide.s32 	%rd19, %r26, 4;
	add.s64 	%rd20, %rd1, %rd19;
	ld.global.nc.u32 	%r215, [%rd20];
	setp.le.s32 	%p23, %r214, %r215;
	@%p23 bra 	$L__BB0_13;
	sub.s32 	%r222, %r27, %r390;
	add.s32 	%r223, %r222, 1;
	shr.s32 	%r224, %r223, 1;
	add.s32 	%r389, %r224, %r26;
	sub.s32 	%r388, %r27, %r224;
	mov.pred 	%p115, 0;
	mov.u32 	%r391, %r26;
	bra.uni 	$L__BB0_16;
$L__BB0_13:
	setp.lt.s32 	%p25, %r26, 1;
	setp.ge.s32 	%p26, %r27, %r190;
	mov.pred 	%p115, -1;
	or.pred  	%p27, %p25, %p26;
	mov.u32 	%r388, %r27;
	mov.u32 	%r389, %r26;
	@%p27 bra 	$L__BB0_16;
	add.s32 	%r216, %r26, -1;
	mul.wide.u32 	%rd21, %r216, 4;
	add.s64 	%rd22, %rd1, %rd21;
	ld.global.nc.u32 	%r217, [%rd22];
	mul.wide.s32 	%rd23, %r27, 4;
	add.s64 	%rd24, %rd2, %rd23;
	ld.global.nc.u32 	%r218, [%rd24];
	setp.lt.s32 	%p29, %r217, %r218;
	mov.u32 	%r388, %r27;
	mov.u32 	%r389, %r26;
	@%p29 bra 	$L__BB0_16;
	sub.s32 	%r219, %r26, %r391;
	add.s32 	%r220, %r219, 1;
	shr.s32 	%r221, %r220, 1;
	add.s32 	%r388, %r221, %r27;
	sub.s32 	%r389, %r26, %r221;
	mov.pred 	%p115, 0;
	mov.u32 	%r390, %r27;
$L__BB0_16:
	not.pred 	%p32, %p115;
	@%p32 bra 	$L__BB0_10;
	st.shared.u32 	[_ZZ15merge_tiled_gpuPKiiS0_iPiE3A_s+4], %r388;
$L__BB0_18:
	bar.sync 	0;
	ld.shared.u32 	%r36, [_ZZ15merge_tiled_gpuPKiiS0_iPiE3A_s];
	ld.shared.u32 	%r37, [_ZZ15merge_tiled_gpuPKiiS0_iPiE3A_s+4];
	sub.s32 	%r38, %r1, %r36;
	sub.s32 	%r39, %r2, %r1;
	cvt.rn.f64.s32 	%fd5, %r39;
	mul.f64 	%fd6, %fd5, 0d3F50000000000000;
	cvt.rpi.f64.f64 	%fd7, %fd6;
	cvt.rzi.s32.f64 	%r40, %fd7;
	setp.lt.s32 	%p33, %r40, 1;
	@%p33 bra 	$L__BB0_97;
	mov.u32 	%r41, %ntid.x;
	cvt.s64.s32 	%rd3, %r1;
	add.s32 	%r42, %r3, %r41;
	max.u32 	%r226, %r42, 1024;
	setp.lt.u32 	%p34, %r42, 1024;
	selp.u32 	%r227, 1, 0, %p34;
	add.s32 	%r228, %r42, %r227;
	sub.s32 	%r229, %r226, %r228;
	div.u32 	%r230, %r229, %r41;
	add.s32 	%r43, %r230, %r227;
	and.b32  	%r44, %r43, 3;
	shl.b32 	%r231, %r3, 2;
	mov.u32 	%r232, _ZZ15merge_tiled_gpuPKiiS0_iPiE3A_s;
	add.s32 	%r45, %r232, %r231;
	shl.b32 	%r46, %r41, 2;
	add.s32 	%r47, %r45, %r46;
	add.s32 	%r48, %r42, %r41;
	add.s32 	%r49, %r48, %r41;
	mov.u32 	%r233, _ZZ15merge_tiled_gpuPKiiS0_iPiE3B_s;
	add.s32 	%r50, %r233, %r231;
	add.s32 	%r51, %r50, %r46;
	shl.b32 	%r52, %r41, 1;
	mul.lo.s32 	%r53, %r41, 3;
	mov.b32 	%r392, 0;
	cvt.u16.u32 	%rs1, %r41;
	div.u16 	%rs2, 1024, %rs1;
	mov.u32 	%r393, %r392;
	mov.u32 	%r394, %r392;
	mov.u32 	%r395, %r392;
$L__BB0_20:
	setp.eq.s32 	%p35, %r44, 3;
	add.s32 	%r58, %r36, %r393;
	sub.s32 	%r59, %r37, %r58;
	min.s32 	%r60, %r59, 1024;
	add.s32 	%r234, %r38, %r37;
	add.s32 	%r235, %r234, %r392;
	sub.s32 	%r61, %r2, %r235;
	min.s32 	%r62, %r61, 1024;
	mov.u32 	%r396, %r3;
	@%p35 bra 	$L__BB0_29;
	setp.ge.s32 	%p36, %r3, %r59;
	@%p36 bra 	$L__BB0_23;
	add.s32 	%r236, %r58, %r3;
	mul.wide.s32 	%rd25, %r236, 4;
	add.s64 	%rd26, %rd2, %rd25;
	ld.global.nc.u32 	%r237, [%rd26];
	st.shared.u32 	[%r45], %r237;
$L__BB0_23:
	setp.eq.s32 	%p37, %r44, 0;
	mov.u32 	%r396, %r42;
	@%p37 bra 	$L__BB0_29;
	setp.ge.s32 	%p38, %r42, %r59;
	@%p38 bra 	$L__BB0_26;
	add.s32 	%r238, %r58, %r42;
	mul.wide.s32 	%rd27, %r238, 4;
	add.s64 	%rd28, %rd2, %rd27;
	ld.global.nc.u32 	%r239, [%rd28];
	st.shared.u32 	[%r47], %r239;
$L__BB0_26:
	setp.eq.s32 	%p39, %r44, 1;
	mov.u32 	%r396, %r48;
	@%p39 bra 	$L__BB0_29;
	setp.ge.s32 	%p40, %r48, %r59;
	mov.u32 	%r396, %r49;
	@%p40 bra 	$L__BB0_29;
	add.s32 	%r240, %r58, %r48;
	mul.wide.s32 	%rd29, %r240, 4;
	add.s64 	%rd30, %rd2, %rd29;
	ld.global.nc.u32 	%r241, [%rd30];
	add.s32 	%r242, %r47, %r46;
	st.shared.u32 	[%r242], %r241;
	mov.u32 	%r396, %r49;
$L__BB0_29:
	setp.lt.u32 	%p41, %r43, 3;
	@%p41 bra 	$L__BB0_40;
	add.s32 	%r404, %r52, %r396;
	add.s32 	%r243, %r36, %r396;
	add.s32 	%r397, %r243, %r393;
	add.s32 	%r403, %r397, %r52;
	shl.b32 	%r402, %r396, 2;
	add.s32 	%r401, %r53, %r396;
	add.s32 	%r400, %r397, %r53;
	add.s32 	%r398, %r41, %r396;
	add.s32 	%r244, %r398, %r36;
	add.s32 	%r399, %r244, %r393;
$L__BB0_31:
	setp.ge.s32 	%p42, %r396, %r59;
	@%p42 bra 	$L__BB0_33;
	mul.wide.s32 	%rd31, %r397, 4;
	add.s64 	%rd32, %rd2, %rd31;
	ld.global.nc.u32 	%r245, [%rd32];
	mov.u32 	%r246, _ZZ15merge_tiled_gpuPKiiS0_iPiE3A_s;
	add.s32 	%r247, %r246, %r402;
	st.shared.u32 	[%r247], %r245;
$L__BB0_33:
	setp.ge.s32 	%p43, %r398, %r59;
	@%p43 bra 	$L__BB0_35;
	mul.wide.s32 	%rd33, %r399, 4;
	add.s64 	%rd34, %rd2, %rd33;
	ld.global.nc.u32 	%r248, [%rd34];
	mov.u32 	%r249, _ZZ15merge_tiled_gpuPKiiS0_iPiE3A_s;
	add.s32 	%r250, %r249, %r46;
	add.s32 	%r251, %r250, %r402;
	st.shared.u32 	[%r251], %r248;
$L__BB0_35:
	add.s32 	%r81, %r396, %r41;
	setp.ge.s32 	%p44, %r404, %r59;
	@%p44 bra 	$L__BB0_37;
	mul.wide.s32 	%rd35, %r403, 4;
	add.s64 	%rd36, %rd2, %rd35;
	ld.global.nc.u32 	%r252, [%rd36];
	shl.b32 	%r253, %r41, 3;
	mov.u32 	%r254, _ZZ15merge_tiled_gpuPKiiS0_iPiE3A_s;
	add.s32 	%r255, %r254, %r253;
	add.s32 	%r256, %r255, %r402;
	st.shared.u32 	[%r256], %r252;
$L__BB0_37:
	add.s32 	%r82, %r81, %r41;
	setp.ge.s32 	%p45, %r401, %r59;
	@%p45 bra 	$L__BB0_39;
	mul.wide.s32 	%rd37, %r400, 4;
	add.s64 	%rd38, %rd2, %rd37;
	ld.global.nc.u32 	%r257, [%rd38];
	mov.u32 	%r258, _ZZ15merge_tiled_gpuPKiiS0_iPiE3A_s;
	mad.lo.s32 	%r259, %r41, 12, %r258;
	add.s32 	%r260, %r259, %r402;
	st.shared.u32 	[%r260], %r257;
$L__BB0_39:
	add.s32 	%r261, %r82, %r41;
	add.s32 	%r396, %r261, %r41;
	add.s32 	%r404, %r404, %r46;
	add.s32 	%r403, %r403, %r46;
	shl.b32 	%r262, %r41, 4;
	add.s32 	%r402, %r402, %r262;
	add.s32 	%r401, %r401, %r46;
	add.s32 	%r400, %r400, %r46;
	add.s32 	%r399, %r399, %r46;
	add.s32 	%r398, %r398, %r46;
	add.s32 	%r397, %r397, %r46;
	setp.lt.u32 	%p46, %r396, 1024;
	@%p46 bra 	$L__BB0_31;
$L__BB0_40:
	add.s32 	%r92, %r392, %r38;
	mov.u32 	%r406, %r3;
	@%p35 bra 	$L__BB0_49;
	setp.ge.s32 	%p48, %r3, %r61;
	@%p48 bra 	$L__BB0_43;
	add.s32 	%r263, %r92, %r3;
	mul.wide.s32 	%rd39, %r263, 4;
	add.s64 	%rd40, %rd1, %rd39;
	ld.global.nc.u32 	%r264, [%rd40];
	st.shared.u32 	[%r50], %r264;
$L__BB0_43:
	setp.eq.s32 	%p49, %r44, 0;
	mov.u32 	%r406, %r42;
	@%p49 bra 	$L__BB0_49;
	setp.ge.s32 	%p50, %r42, %r61;
	@%p50 bra 	$L__BB0_46;
	add.s32 	%r265, %r92, %r42;
	mul.wide.s32 	%rd41, %r265, 4;
	add.s64 	%rd42, %rd1, %rd41;
	ld.global.nc.u32 	%r266, [%rd42];
	st.shared.u32 	[%r51], %r266;
$L__BB0_46:
	setp.eq.s32 	%p51, %r44, 1;
	mov.u32 	%r406, %r48;
	@%p51 bra 	$L__BB0_49;
	setp.ge.s32 	%p52, %r48, %r61;
	mov.u32 	%r406, %r49;
	@%p52 bra 	$L__BB0_49;
	add.s32 	%r267, %r92, %r48;
	mul.wide.s32 	%rd43, %r267, 4;
	add.s64 	%rd44, %rd1, %rd43;
	ld.global.nc.u32 	%r268, [%rd44];
	add.s32 	%r269, %r51, %r46;
	st.shared.u32 	[%r269], %r268;
	mov.u32 	%r406, %r49;
$L__BB0_49:
	@%p41 bra 	$L__BB0_59;
$L__BB0_50:
	setp.ge.s32 	%p54, %r406, %r61;
	@%p54 bra 	$L__BB0_52;
	add.s32 	%r270, %r92, %r406;
	mul.wide.s32 	%rd45, %r270, 4;
	add.s64 	%rd46, %rd1, %rd45;
	ld.global.nc.u32 	%r271, [%rd46];
	shl.b32 	%r272, %r406, 2;
	mov.u32 	%r273, _ZZ15merge_tiled_gpuPKiiS0_iPiE3B_s;
	add.s32 	%r274, %r273, %r272;
	st.shared.u32 	[%r274], %r271;
$L__BB0_52:
	add.s32 	%r95, %r406, %r41;
	setp.ge.s32 	%p55, %r95, %r61;
	@%p55 bra 	$L__BB0_54;
	add.s32 	%r275, %r92, %r95;
	mul.wide.s32 	%rd47, %r275, 4;
	add.s64 	%rd48, %rd1, %rd47;
	ld.global.nc.u32 	%r276, [%rd48];
	shl.b32 	%r277, %r95, 2;
	mov.u32 	%r278, _ZZ15merge_tiled_gpuPKiiS0_iPiE3B_s;
	add.s32 	%r279, %r278, %r277;
	st.shared.u32 	[%r279], %r276;
$L__BB0_54:
	add.s32 	%r96, %r95, %r41;
	setp.ge.s32 	%p56, %r96, %r61;
	@%p56 bra 	$L__BB0_56;
	add.s32 	%r280, %r92, %r96;
	mul.wide.s32 	%rd49, %r280, 4;
	add.s64 	%rd50, %rd1, %rd49;
	ld.global.nc.u32 	%r281, [%rd50];
	shl.b32 	%r282, %r96, 2;
	mov.u32 	%r283, _ZZ15merge_tiled_gpuPKiiS0_iPiE3B_s;
	add.s32 	%r284, %r283, %r282;
	st.shared.u32 	[%r284], %r281;
$L__BB0_56:
	add.s32 	%r97, %r96, %r41;
	setp.ge.s32 	%p57, %r97, %r61;
	@%p57 bra 	$L__BB0_58;
	add.s32 	%r285, %r92, %r97;
	mul.wide.s32 	%rd51, %r285, 4;
	add.s64 	%rd52, %rd1, %rd51;
	ld.global.nc.u32 	%r286, [%rd52];
	shl.b32 	%r287, %r97, 2;
	mov.u32 	%r288, _ZZ15merge_tiled_gpuPKiiS0_iPiE3B_s;
	add.s32 	%r289, %r288, %r287;
	st.shared.u32 	[%r289], %r286;
$L__BB0_58:
	add.s32 	%r406, %r97, %r41;
	setp.lt.u32 	%p58, %r406, 1024;
	@%p58 bra 	$L__BB0_50;
$L__BB0_59:
	bar.sync 	0;
	cvt.u32.u16 	%r290, %rs2;
	mul.lo.s32 	%r291, %r3, %r290;
	add.s32 	%r292, %r291, %r290;
	sub.s32 	%r293, %r39, %r394;
	min.s32 	%r99, %r291, %r293;
	min.s32 	%r100, %r292, %r293;
	min.s32 	%r412, %r99, %r60;
	sub.s32 	%r413, %r99, %r412;
	sub.s32 	%r294, %r99, %r62;
	max.s32 	%r414, %r294, 0;
	sub.s32 	%r295, %r99, %r60;
	max.s32 	%r415, %r295, 0;
$L__BB0_60:
	mov.u32 	%r108, %r412;
	mov.u32 	%r107, %r413;
	setp.lt.s32 	%p59, %r108, 1;
	setp.ge.s32 	%p60, %r107, %r62;
	shl.b32 	%r296, %r108, 2;
	mov.u32 	%r297, _ZZ15merge_tiled_gpuPKiiS0_iPiE3A_s;
	add.s32 	%r109, %r297, %r296;
	shl.b32 	%r298, %r107, 2;
	mov.u32 	%r299, _ZZ15merge_tiled_gpuPKiiS0_iPiE3B_s;
	add.s32 	%r110, %r299, %r298;
	or.pred  	%p61, %p59, %p60;
	@%p61 bra 	$L__BB0_63;
	ld.shared.u32 	%r300, [%r109+-4];
	ld.shared.u32 	%r301, [%r110];
	setp.le.s32 	%p62, %r300, %r301;
	@%p62 bra 	$L__BB0_63;
	sub.s32 	%r307, %r108, %r414;
	add.s32 	%r308, %r307, 1;
	shr.s32 	%r309, %r308, 1;
	add.s32 	%r413, %r309, %r107;
	sub.s32 	%r412, %r108, %r309;
	mov.pred 	%p116, 0;
	mov.u32 	%r415, %r107;
	bra.uni 	$L__BB0_66;
$L__BB0_63:
	setp.lt.s32 	%p64, %r107, 1;
	setp.ge.s32 	%p65, %r108, %r60;
	mov.pred 	%p116, -1;
	or.pred  	%p66, %p64, %p65;
	mov.u32 	%r412, %r108;
	mov.u32 	%r413, %r107;
	@%p66 bra 	$L__BB0_66;
	ld.shared.u32 	%r302, [%r110+-4];
	ld.shared.u32 	%r303, [%r109];
	setp.lt.s32 	%p68, %r302, %r303;
	mov.u32 	%r412, %r108;
	mov.u32 	%r413, %r107;
	@%p68 bra 	$L__BB0_66;
	sub.s32 	%r304, %r107, %r415;
	add.s32 	%r305, %r304, 1;
	shr.s32 	%r306, %r305, 1;
	add.s32 	%r412, %r306, %r108;
	sub.s32 	%r413, %r107, %r306;
	mov.pred 	%p116, 0;
	mov.u32 	%r414, %r108;
$L__BB0_66:
	not.pred 	%p71, %p116;
	@%p71 bra 	$L__BB0_60;
	min.s32 	%r420, %r100, %r60;
	sub.s32 	%r421, %r100, %r420;
	sub.s32 	%r310, %r100, %r62;
	max.s32 	%r422, %r310, 0;
	sub.s32 	%r311, %r100, %r60;
	max.s32 	%r423, %r311, 0;
$L__BB0_68:
	mov.u32 	%r126, %r420;
	mov.u32 	%r125, %r421;
	setp.lt.s32 	%p72, %r126, 1;
	setp.ge.s32 	%p73, %r125, %r62;
	shl.b32 	%r312, %r126, 2;
	mov.u32 	%r313, _ZZ15merge_tiled_gpuPKiiS0_iPiE3A_s;
	add.s32 	%r127, %r313, %r312;
	shl.b32 	%r314, %r125, 2;
	mov.u32 	%r315, _ZZ15merge_tiled_gpuPKiiS0_iPiE3B_s;
	add.s32 	%r128, %r315, %r314;
	or.pred  	%p74, %p72, %p73;
	@%p74 bra 	$L__BB0_71;
	ld.shared.u32 	%r316, [%r127+-4];
	ld.shared.u32 	%r317, [%r128];
	setp.le.s32 	%p75, %r316, %r317;
	@%p75 bra 	$L__BB0_71;
	sub.s32 	%r323, %r126, %r422;
	add.s32 	%r324, %r323, 1;
	shr.s32 	%r325, %r324, 1;
	add.s32 	%r421, %r325, %r125;
	sub.s32 	%r420, %r126, %r325;
	mov.pred 	%p117, 0;
	mov.u32 	%r423, %r125;
	bra.uni 	$L__BB0_74;
$L__BB0_71:
	setp.lt.s32 	%p77, %r125, 1;
	setp.ge.s32 	%p78, %r126, %r60;
	mov.pred 	%p117, -1;
	or.pred  	%p79, %p77, %p78;
	mov.u32 	%r420, %r126;
	mov.u32 	%r421, %r125;
	@%p79 bra 	$L__BB0_74;
	ld.shared.u32 	%r318, [%r128+-4];
	ld.shared.u32 	%r319, [%r127];
	setp.lt.s32 	%p81, %r318, %r319;
	mov.u32 	%r420, %r126;
	mov.u32 	%r421, %r125;
	@%p81 bra 	$L__BB0_74;
	sub.s32 	%r320, %r125, %r423;
	add.s32 	%r321, %r320, 1;
	shr.s32 	%r322, %r321, 1;
	add.s32 	%r420, %r322, %r126;
	sub.s32 	%r421, %r125, %r322;
	mov.pred 	%p117, 0;
	mov.u32 	%r422, %r126;
$L__BB0_74:
	not.pred 	%p84, %p117;
	@%p84 bra 	$L__BB0_68;
	ld.param.u64 	%rd66, [_Z15merge_tiled_gpuPKiiS0_iPi_param_4];
	sub.s32 	%r327, %r99, %r412;
	shl.b32 	%r328, %r412, 2;
	mov.u32 	%r329, _ZZ15merge_tiled_gpuPKiiS0_iPiE3A_s;
	add.s32 	%r137, %r329, %r328;
	sub.s32 	%r138, %r420, %r412;
	shl.b32 	%r330, %r327, 2;
	mov.u32 	%r331, _ZZ15merge_tiled_gpuPKiiS0_iPiE3B_s;
	add.s32 	%r139, %r331, %r330;
	add.s32 	%r332, %r327, %r420;
	sub.s32 	%r140, %r100, %r332;
	cvt.u64.u32 	%rd53, %r394;
	add.s64 	%rd54, %rd53, %rd3;
	cvt.s64.s32 	%rd55, %r99;
	add.s64 	%rd56, %rd54, %rd55;
	cvta.to.global.u64 	%rd57, %rd66;
	shl.b64 	%rd58, %rd56, 2;
	add.s64 	%rd4, %rd57, %rd58;
	min.s32 	%r333, %r138, %r140;
	setp.lt.s32 	%p85, %r333, 1;
	mov.b32 	%r427, 0;
	mov.u32 	%r428, %r427;
	mov.u32 	%r429, %r427;
	@%p85 bra 	$L__BB0_78;
	mov.b32 	%r429, 0;
	mov.u32 	%r428, %r429;
	mov.u32 	%r427, %r429;
$L__BB0_77:
	shl.b32 	%r335, %r427, 2;
	add.s32 	%r336, %r137, %r335;
	ld.shared.u32 	%r337, [%r336];
	shl.b32 	%r339, %r428, 2;
	add.s32 	%r340, %r139, %r339;
	ld.shared.u32 	%r341, [%r340];
	setp.gt.s32 	%p86, %r337, %r341;
	setp.le.s32 	%p87, %r337, %r341;
	selp.u32 	%r343, 1, 0, %p87;
	add.s32 	%r427, %r427, %r343;
	selp.u32 	%r344, 1, 0, %p86;
	add.s32 	%r428, %r428, %r344;
	min.s32 	%r345, %r337, %r341;
	mul.wide.u32 	%rd59, %r429, 4;
	add.s64 	%rd60, %rd4, %rd59;
	st.global.u32 	[%rd60], %r345;
	add.s32 	%r429, %r429, 1;
	setp.lt.s32 	%p88, %r427, %r138;
	setp.lt.s32 	%p89, %r428, %r140;
	and.pred  	%p90, %p88, %p89;
	@%p90 bra 	$L__BB0_77;
$L__BB0_78:
	setp.eq.s32 	%p91, %r427, %r138;
	@%p91 bra 	$L__BB0_86;
	setp.ge.s32 	%p92, %r427, %r138;
	@%p92 bra 	$L__BB0_88;
	add.s32 	%r150, %r427, %r412;
	sub.s32 	%r346, %r420, %r150;
	and.b32  	%r151, %r346, 3;
	setp.eq.s32 	%p93, %r151, 0;
	mov.u32 	%r430, %r429;
	mov.u32 	%r431, %r427;
	@%p93 bra 	$L__BB0_84;
	add.s32 	%r431, %r427, 1;
	shl.b32 	%r347, %r427, 2;
	add.s32 	%r153, %r137, %r347;
	ld.shared.u32 	%r348, [%r153];
	add.s32 	%r430, %r429, 1;
	mul.wide.u32 	%rd61, %r429, 4;
	add.s64 	%rd5, %rd4, %rd61;
	st.global.u32 	[%rd5], %r348;
	setp.eq.s32 	%p94, %r151, 1;
	@%p94 bra 	$L__BB0_84;
	add.s32 	%r431, %r427, 2;
	ld.shared.u32 	%r349, [%r153+4];
	add.s32 	%r430, %r429, 2;
	st.global.u32 	[%rd5+4], %r349;
	setp.eq.s32 	%p95, %r151, 2;
	@%p95 bra 	$L__BB0_84;
	add.s32 	%r431, %r427, 3;
	ld.shared.u32 	%r350, [%r153+8];
	add.s32 	%r430, %r429, 3;
	st.global.u32 	[%rd5+8], %r350;
$L__BB0_84:
	sub.s32 	%r351, %r150, %r420;
	setp.gt.u32 	%p96, %r351, -4;
	@%p96 bra 	$L__BB0_88;
$L__BB0_85:
	shl.b32 	%r352, %r431, 2;
	add.s32 	%r353, %r137, %r352;
	ld.shared.u32 	%r354, [%r353];
	mul.wide.u32 	%rd62, %r430, 4;
	add.s64 	%rd63, %rd4, %rd62;
	st.global.u32 	[%rd63], %r354;
	ld.shared.u32 	%r355, [%r353+4];
	st.global.u32 	[%rd63+4], %r355;
	ld.shared.u32 	%r356, [%r353+8];
	st.global.u32 	[%rd63+8], %r356;
	add.s32 	%r431, %r431, 4;
	ld.shared.u32 	%r357, [%r353+12];
	add.s32 	%r430, %r430, 4;
	st.global.u32 	[%rd63+12], %r357;
	setp.lt.s32 	%p97, %r431, %r138;
	@%p97 bra 	$L__BB0_85;
	bra.uni 	$L__BB0_88;
$L__BB0_86:
	setp.ge.s32 	%p98, %r428, %r140;
	@%p98 bra 	$L__BB0_88;
$L__BB0_87:
	add.s32 	%r163, %r428, 1;
	shl.b32 	%r358, %r428, 2;
	add.s32 	%r359, %r139, %r358;
	ld.shared.u32 	%r360, [%r359];
	add.s32 	%r164, %r429, 1;
	mul.wide.u32 	%rd64, %r429, 4;
	add.s64 	%rd65, %rd4, %rd64;
	st.global.u32 	[%rd65], %r360;
	setp.lt.s32 	%p99, %r163, %r140;
	mov.u32 	%r429, %r164;
	mov.u32 	%r428, %r163;
	@%p99 bra 	$L__BB0_87;
$L__BB0_88:
	add.s32 	%r395, %r395, 1;
	add.s32 	%r394, %r394, 1024;
	sub.s32 	%r441, 1024, %r60;
	sub.s32 	%r361, 1024, %r62;
	max.s32 	%r442, %r361, 0;
	max.s32 	%r443, %r441, 0;
	mov.u32 	%r440, %r60;
$L__BB0_89:
	mov.u32 	%r177, %r440;
	mov.u32 	%r176, %r441;
	setp.lt.s32 	%p100, %r177, 1;
	setp.ge.s32 	%p101, %r176, %r62;
	shl.b32 	%r362, %r177, 2;
	mov.u32 	%r363, _ZZ15merge_tiled_gpuPKiiS0_iPiE3A_s;
	add.s32 	%r178, %r363, %r362;
	shl.b32 	%r364, %r176, 2;
	mov.u32 	%r365, _ZZ15merge_tiled_gpuPKiiS0_iPiE3B_s;
	add.s32 	%r179, %r365, %r364;
	or.pred  	%p102, %p100, %p101;
	@%p102 bra 	$L__BB0_92;
	ld.shared.u32 	%r366, [%r178+-4];
	ld.shared.u32 	%r367, [%r179];
	setp.le.s32 	%p103, %r366, %r367;
	@%p103 bra 	$L__BB0_92;
	sub.s32 	%r373, %r177, %r442;
	add.s32 	%r374, %r373, 1;
	shr.s32 	%r375, %r374, 1;
	add.s32 	%r441, %r375, %r176;
	sub.s32 	%r440, %r177, %r375;
	mov.pred 	%p118, 0;
	mov.u32 	%r443, %r176;
	bra.uni 	$L__BB0_95;
$L__BB0_92:
	setp.lt.s32 	%p105, %r176, 1;
	setp.ge.s32 	%p106, %r177, %r60;
	mov.pred 	%p118, -1;
	or.pred  	%p107, %p105, %p106;
	mov.u32 	%r440, %r177;
	mov.u32 	%r441, %r176;
	@%p107 bra 	$L__BB0_95;
	ld.shared.u32 	%r368, [%r179+-4];
	ld.shared.u32 	%r369, [%r178];
	setp.lt.s32 	%p109, %r368, %r369;
	mov.u32 	%r440, %r177;
	mov.u32 	%r441, %r176;
	@%p109 bra 	$L__BB0_95;
	sub.s32 	%r370, %r176, %r443;
	add.s32 	%r371, %r370, 1;
	shr.s32 	%r372, %r371, 1;
	add.s32 	%r440, %r372, %r177;
	sub.s32 	%r441, %r176, %r372;
	mov.pred 	%p118, 0;
	mov.u32 	%r442, %r177;
$L__BB0_95:
	not.pred 	%p112, %p118;
	@%p112 bra 	$L__BB0_89;
	add.s32 	%r393, %r440, %r393;
	sub.s32 	%r392, %r394, %r393;
	bar.sync 	0;
	setp.ne.s32 	%p113, %r395, %r40;
	@%p113 bra 	$L__BB0_20;
$L__BB0_97:
	ret;

}


// ===== COMPILED SASS (sm_100) =====

	.target	sm_100

	.elftype	@"ET_EXEC"


//--------------------- .note.nv.tkinfo           --------------------------
	.section	.note.nv.tkinfo,"",@"SHT_NOTE"
	.sectionflags	@"SHF_NOTE_NV_TKINFO"
	.tkinfo
        /*0018*/ 	.word	0x00000002
        /*0030*/ 	.string	""
        /*0030*/ 	.string	"ptxas"
        /*0030*/ 	.string	"Cuda compilation tools, release 13.0, V13.0.88"
        /*0030*/ 	.string	"Build cuda_13.0.r13.0/compiler.36424714_0"
        /*0030*/ 	.string	"-arch sm_100 -m 64 "



//--------------------- .note.nv.cuinfo           --------------------------
	.section	.note.nv.cuinfo,"",@"SHT_NOTE"
	.sectionflags	@"SHF_NOTE_NV_CUINFO"
        /*0018*/ 	.short	0x0002
        /*001a*/ 	.short	0x0064
        /*001c*/ 	.short	0x0082
	.zero		2


//--------------------- .nv.info                  --------------------------
	.section	.nv.info,"",@"SHT_CUDA_INFO"
	.align	4


	//----- nvinfo : EIATTR_REGCOUNT
	.align		4
        /*0000*/ 	.byte	0x04, 0x2f
        /*0002*/ 	.short	(.L_1 - .L_0)
	.align		4
.L_0:
        /*0004*/ 	.word	index@(_Z15merge_tiled_gpuPKiiS0_iPi)
        /*0008*/ 	.word	0x00000020


	//----- nvinfo : EIATTR_FRAME_SIZE
	.align		4
.L_1:
        /*000c*/ 	.byte	0x04, 0x11
        /*000e*/ 	.short	(.L_3 - .L_2)
	.align		4
.L_2:
        /*0010*/ 	.word	index@($__internal_1_$__cuda_sm20_div_u16)
        /*0014*/ 	.word	0x00000000


	//----- nvinfo : EIATTR_FRAME_SIZE
	.align		4
.L_3:
        /*0018*/ 	.byte	0x04, 0x11
        /*001a*/ 	.short	(.L_5 - .L_4)
	.align		4
.L_4:
        /*001c*/ 	.word	index@($__internal_0_$__cuda_sm20_div_rn_f64_full)
        /*0020*/ 	.word	0x00000000


	//----- nvinfo : EIATTR_FRAME_SIZE
	.align		4
.L_5:
        /*0024*/ 	.byte	0x04, 0x11
        /*0026*/ 	.short	(.L_7 - .L_6)
	.align		4
.L_6:
        /*0028*/ 	.word	index@(_Z15merge_tiled_gpuPKiiS0_iPi)
        /*002c*/ 	.word	0x00000000


	//----- nvinfo : EIATTR_MIN_STACK_SIZE
	.align		4
.L_7:
        /*0030*/ 	.byte	0x04, 0x12
        /*0032*/ 	.short	(.L_9 - .L_8)
	.align		4
.L_8:
        /*0034*/ 	.word	index@(_Z15merge_tiled_gpuPKiiS0_iPi)
        /*0038*/ 	.word	0x00000000
.L_9:


//--------------------- .nv.compat                --------------------------
	.section	.nv.compat,"",@"SHT_CUDA_COMPAT_INFO"
	.align	4
        /*0000*/ 	.byte	0x02, 0x09, 0x00, 0x00, 0x02, 0x02, 0x01, 0x00, 0x02, 0x05, 0x05, 0x00, 0x03, 0x07, 0x01, 0x01
        /*0010*/ 	.byte	0x02, 0x03, 0x00, 0x00, 0x02, 0x06, 0x01, 0x00, 0x04, 0x0b, 0x08, 0x00, 0x01, 0x00, 0x00, 0x00
        /*0020*/ 	.byte	0x00, 0x00, 0x00, 0x00


//--------------------- .nv.info._Z15merge_tiled_gpuPKiiS0_iPi --------------------------
	.section	.nv.info._Z15merge_tiled_gpuPKiiS0_iPi,"",@"SHT_CUDA_INFO"
	.sectionflags	@""
	.align	4


	//----- nvinfo : EIATTR_CUDA_API_VERSION
	.align		4
        /*0000*/ 	.byte	0x04, 0x37
        /*0002*/ 	.short	(.L_11 - .L_10)
.L_10:
        /*0004*/ 	.word	0x00000082


	//----- nvinfo : EIATTR_KPARAM_INFO
	.align		4
.L_11:
        /*0008*/ 	.byte	0x04, 0x17
        /*000a*/ 	.short	(.L_13 - .L_12)
.L_12:
        /*000c*/ 	.word	0x00000000
        /*0010*/ 	.short	0x0004
        /*0012*/ 	.short	0x0020
        /*0014*/ 	.byte	0x00, 0xf5, 0x21, 0x00


	//----- nvinfo : EIATTR_KPARAM_INFO
	.align		4
.L_13:
        /*0018*/ 	.byte	0x04, 0x17
        /*001a*/ 	.short	(.L_15 - .L_14)
.L_14:
        /*001c*/ 	.word	0x00000000
        /*0020*/ 	.short	0x0003
        /*0022*/ 	.short	0x0018
        /*0024*/ 	.byte	0x00, 0xf0, 0x11, 0x00


	//----- nvinfo : EIATTR_KPARAM_INFO
	.align		4
.L_15:
        /*0028*/ 	.byte	0x04, 0x17
        /*002a*/ 	.short	(.L_17 - .L_16)
.L_16:
        /*002c*/ 	.word	0x00000000
        /*0030*/ 	.short	0x0002
        /*0032*/ 	.short	0x0010
        /*0034*/ 	.byte	0x00, 0xf5, 0x21, 0x00


	//----- nvinfo : EIATTR_KPARAM_INFO
	.align		4
.L_17:
        /*0038*/ 	.byte	0x04, 0x17
        /*003a*/ 	.short	(.L_19 - .L_18)
.L_18:
        /*003c*/ 	.word	0x00000000
        /*0040*/ 	.short	0x0001
        /*0042*/ 	.short	0x0008
        /*0044*/ 	.byte	0x00, 0xf0, 0x11, 0x00


	//----- nvinfo : EIATTR_KPARAM_INFO
	.align		4
.L_19:
        /*0048*/ 	.byte	0x04, 0x17
        /*004a*/ 	.short	(.L_21 - .L_20)
.L_20:
        /*004c*/ 	.word	0x00000000
        /*0050*/ 	.short	0x0000
        /*0052*/ 	.short	0x0000
        /*0054*/ 	.byte	0x00, 0xf5, 0x21, 0x00


	//----- nvinfo : EIATTR_SPARSE_MMA_MASK
	.align		4
.L_21:
        /*0058*/ 	.byte	0x03, 0x50
        /*005a*/ 	.short	0x0000


	//----- nvinfo : EIATTR_MAXREG_COUNT
	.align		4
        /*005c*/ 	.byte	0x03, 0x1b
        /*005e*/ 	.short	0x00ff


	//----- nvinfo : EIATTR_NUM_BARRIERS
	.align		4
        /*0060*/ 	.byte	0x02, 0x4c
        /*0062*/ 	.byte	0x01
	.zero		1


	//----- nvinfo : EIATTR_MERCURY_ISA_VERSION
	.align		4
        /*0064*/ 	.byte	0x03, 0x5f
        /*0066*/ 	.short	0x0101


	//----- nvinfo : EIATTR_VRC_CTA_INIT_COUNT
	.align		4
        /*0068*/ 	.byte	0x02, 0x4a
	.zero		1
	.zero		1


	//----- nvinfo : EIATTR_EXIT_INSTR_OFFSETS
	.align		4
        /*006c*/ 	.byte	0x04, 0x1c
        /*006e*/ 	.short	(.L_23 - .L_22)


	//   ....[0]....
.L_22:
        /*0070*/ 	.word	0x000008c0


	//   ....[1]....
        /*0074*/ 	.word	0x00003180


	//----- nvinfo : EIATTR_CRS_STACK_SIZE
	.align		4
.L_23:
        /*0078*/ 	.byte	0x04, 0x1e
        /*007a*/ 	.short	(.L_25 - .L_24)
.L_24:
        /*007c*/ 	.word	0x00000000


	//----- nvinfo : EIATTR_CBANK_PARAM_SIZE
	.align		4
.L_25:
        /*0080*/ 	.byte	0x03, 0x19
        /*0082*/ 	.short	0x0028


	//----- nvinfo : EIATTR_PARAM_CBANK
	.align		4
        /*0084*/ 	.byte	0x04, 0x0a
        /*0086*/ 	.short	(.L_27 - .L_26)
	.align		4
.L_26:
        /*0088*/ 	.word	index@(.nv.constant0._Z15merge_tiled_gpuPKiiS0_iPi)
        /*008c*/ 	.short	0x0380
        /*008e*/ 	.short	0x0028


	//----- nvinfo : EIATTR_SW_WAR
	.align		4
.L_27:
        /*0090*/ 	.byte	0x04, 0x36
        /*0092*/ 	.short	(.L_29 - .L_28)
.L_28:
        /*0094*/ 	.word	0x00000008
.L_29:


//--------------------- .nv.callgraph             --------------------------
	.section	.nv.callgraph,"",@"SHT_CUDA_CALLGRAPH"
	.align	4
	.sectionentsize	8
	.align		4
        /*0000*/ 	.word	0x00000000
	.align		4
        /*0004*/ 	.word	0xffffffff
	.align		4
        /*0008*/ 	.word	0x00000000
	.align		4
        /*000c*/ 	.word	0xfffffffe
	.align		4
        /*0010*/ 	.word	0x00000000
	.align		4
        /*0014*/ 	.word	0xfffffffd
	.align		4
        /*0018*/ 	.word	0x00000000
	.align		4
        /*001c*/ 	.word	0xfffffffc


//--------------------- .text._Z15merge_tiled_gpuPKiiS0_iPi --------------------------
	.section	.text._Z15merge_tiled_gpuPKiiS0_iPi,"ax",@progbits
	.align	128
        .global         _Z15merge_tiled_gpuPKiiS0_iPi
        .type           _Z15merge_tiled_gpuPKiiS0_iPi,@function
        .size           _Z15merge_tiled_gpuPKiiS0_iPi,(.L_x_68 - _Z15merge_tiled_gpuPKiiS0_iPi)
        .other          _Z15merge_tiled_gpuPKiiS0_iPi,@"STO_CUDA_ENTRY STV_DEFAULT"
_Z15merge_tiled_gpuPKiiS0_iPi:
.text._Z15merge_tiled_gpuPKiiS0_iPi:
[----:B------:R-:W-:Y:S01]  /*0000*/  LDC R1, c[0x0][0x37c] ;  /* 0x0000df00ff017b82 */ /* 0x000fe20000000800 */
[----:B------:R-:W0:Y:S01]  /*0010*/  LDCU UR4, c[0x0][0x370] ;  /* 0x00006e00ff0477ac */ /* 0x000e220008000800 */
[----:B------:R-:W-:Y:S01]  /*0020*/  IMAD.MOV.U32 R2, RZ, RZ, 0x1 ;  /* 0x00000001ff027424 */ /* 0x000fe200078e00ff */
[----:B------:R-:W1:Y:S01]  /*0030*/  LDCU UR5, c[0x0][0x388] ;  /* 0x00007100ff0577ac */ /* 0x000e620008000800 */
[----:B0-----:R-:W0:Y:S01]  /*0040*/  I2F.F64.U32 R6, UR4 ;  /* 0x0000000400067d12 */ /* 0x001e220008201800 */
[----:B------:R-:W1:Y:S07]  /*0050*/  LDCU UR4, c[0x0][0x398] ;  /* 0x00007300ff0477ac */ /* 0x000e6e0008000800 */
[----:B0-----:R-:W0:Y:S01]  /*0060*/  MUFU.RCP64H R3, R7 ;  /* 0x0000000700037308 */ /* 0x001e220000001800 */
[----:B-1----:R-:W-:Y:S01]  /*0070*/  UIADD3 UR4, UPT, UPT, UR4, UR5, URZ ;  /* 0x0000000504047290 */ /* 0x002fe2000fffe0ff */
[----:B------:R-:W1:Y:S08]  /*0080*/  S2UR UR5, SR_CTAID.X ;  /* 0x00000000000579c3 */ /* 0x000e700000002500 */
[----:B------:R-:W2:Y:S01]  /*0090*/  I2F.F64 R8, UR4 ;  /* 0x0000000400087d12 */ /* 0x000ea20008201c00 */
[----:B0-----:R-:W-:-:S08]  /*00a0*/  DFMA R4, -R6, R2, 1 ;  /* 0x3ff000000604742b */ /* 0x001fd00000000102 */
[----:B------:R-:W-:Y:S01]  /*00b0*/  DFMA R4, R4, R4, R4 ;  /* 0x000000040404722b */ /* 0x000fe20000000004 */
[----:B--2---:R-:W-:-:S07]  /*00c0*/  FSETP.GEU.AND P1, PT, |R9|, 6.5827683646048100446e-37, PT ;  /* 0x036000000900780b */ /* 0x004fce0003f2e200 */
[----:B------:R-:W-:-:S08]  /*00d0*/  DFMA R4, R2, R4, R2 ;  /* 0x000000040204722b */ /* 0x000fd00000000002 */
[----:B------:R-:W-:-:S08]  /*00e0*/  DFMA R2, -R6, R4, 1 ;  /* 0x3ff000000602742b */ /* 0x000fd00000000104 */
[----:B------:R-:W-:-:S08]  /*00f0*/  DFMA R2, R4, R2, R4 ;  /* 0x000000020402722b */ /* 0x000fd00000000004 */
[----:B------:R-:W-:-:S08]  /*0100*/  DMUL R4, R8, R2 ;  /* 0x0000000208047228 */ /* 0x000fd00000000000 */
[----:B------:R-:W-:-:S08]  /*0110*/  DFMA R10, -R6, R4, R8 ;  /* 0x00000004060a722b */ /* 0x000fd00000000108 */
[----:B------:R-:W-:-:S10]  /*0120*/  DFMA R4, R2, R10, R4 ;  /* 0x0000000a0204722b */ /* 0x000fd40000000004 */
[----:B------:R-:W-:-:S05]  /*0130*/  FFMA R0, RZ, R7, R5 ;  /* 0x00000007ff007223 */ /* 0x000fca0000000005 */
[----:B------:R-:W-:-:S13]  /*0140*/  FSETP.GT.AND P0, PT, |R0|, 1.469367938527859385e-39, PT ;  /* 0x001000000000780b */ /* 0x000fda0003f04200 */
[----:B-1----:R-:W-:Y:S05]  /*0150*/  @P0 BRA P1, `(.L_x_0) ;  /* 0x0000000000080947 */ /* 0x002fea0000800000 */
[----:B------:R-:W-:-:S07]  /*0160*/  MOV R0, 0x180 ;  /* 0x0000018000007802 */ /* 0x000fce0000000f00 */
[----:B------:R-:W-:Y:S05]  /*0170*/  CALL.REL.NOINC `($__internal_0_$__cuda_sm20_div_rn_f64_full) ;  /* 0x0000003000047944 */ /* 0x000fea0003c00000 */
.L_x_0:
[----:B------:R-:W0:Y:S01]  /*0180*/  S2R R0, SR_TID.X ;  /* 0x0000000000007919 */ /* 0x000e220000002100 */
[----:B------:R-:W1:Y:S01]  /*0190*/  F2I.F64.CEIL R2, R4 ;  /* 0x0000000400027311 */ /* 0x000e620000309100 */
[----:B------:R-:W2:Y:S01]  /*01a0*/  LDCU.64 UR12, c[0x0][0x358] ;  /* 0x00006b00ff0c77ac */ /* 0x000ea20008000a00 */
[----:B------:R-:W-:Y:S01]  /*01b0*/  BSSY.RECONVERGENT B0, `(.L_x_1) ;  /* 0x000006a000007945 */ /* 0x000fe20003800200 */
[----:B-1----:R-:W-:-:S05]  /*01c0*/  IMAD R3, R2, UR5, RZ ;  /* 0x0000000502037c24 */ /* 0x002fca000f8e02ff */
[----:B------:R-:W-:Y:S02]  /*01d0*/  VIADDMNMX R2, R3, R2, UR4, PT ;  /* 0x0000000403027e46 */ /* 0x000fe4000b800102 */
[----:B0-----:R-:W-:-:S13]  /*01e0*/  ISETP.NE.AND P0, PT, R0, RZ, PT ;  /* 0x000000ff0000720c */ /* 0x001fda0003f05270 */
[----:B--2---:R-:W-:Y:S05]  /*01f0*/  @P0 BRA `(.L_x_2) ;  /* 0x0000000400940947 */ /* 0x004fea0003800000 */
[----:B------:R-:W0:Y:S01]  /*0200*/  LDCU UR4, c[0x0][0x388] ;  /* 0x00007100ff0477ac */ /* 0x000e220008000800 */
[----:B------:R-:W1:Y:S01]  /*0210*/  LDC R12, c[0x0][0x388] ;  /* 0x0000e200ff0c7b82 */ /* 0x000e620000000800 */
[----:B------:R-:W2:Y:S01]  /*0220*/  LDCU UR5, c[0x0][0x398] ;  /* 0x00007300ff0577ac */ /* 0x000ea20008000800 */
[----:B------:R-:W3:Y:S06]  /*0230*/  LDCU UR6, c[0x0][0x398] ;  /* 0x00007300ff0677ac */ /* 0x000eec0008000800 */
[----:B------:R-:W4:Y:S08]  /*0240*/  LDC.64 R6, c[0x0][0x380] ;  /* 0x0000e000ff067b82 */ /* 0x000f300000000a00 */
[----:B------:R-:W1:Y:S01]  /*0250*/  LDC.64 R4, c[0x0][0x390] ;  /* 0x0000e400ff047b82 */ /* 0x000e620000000a00 */
[----:B0-----:R-:W-:-:S02]  /*0260*/  VIMNMX R19, PT, PT, R3, UR4, PT ;  /* 0x0000000403137c48 */ /* 0x001fc4000bfe0100 */
[C---:B------:R-:W-:Y:S02]  /*0270*/  VIADDMNMX R16, R3.reuse, -UR4, RZ, !PT ;  /* 0x8000000403107c46 */ /* 0x040fe4000f8001ff */
[C---:B--2---:R-:W-:Y:S01]  /*0280*/  VIADDMNMX R14, R3.reuse, -UR5, RZ, !PT ;  /* 0x80000005030e7c46 */ /* 0x044fe2000f8001ff */
[----:B---3--:R-:W-:-:S07]  /*0290*/  IMAD.IADD R17, R3, 0x1, -R19 ;  /* 0x0000000103117824 */ /* 0x008fce00078e0a13 */
.L_x_5:
[----:B------:R-:W-:Y:S01]  /*02a0*/  ISETP.GE.AND P0, PT, R17, UR6, PT ;  /* 0x0000000611007c0c */ /* 0x000fe2000bf06270 */
[----:B------:R-:W-:Y:S02]  /*02b0*/  IMAD.MOV.U32 R15, RZ, RZ, R19 ;  /* 0x000000ffff0f7224 */ /* 0x000fe400078e0013 */
[----:B------:R-:W-:Y:S01]  /*02c0*/  IMAD.MOV.U32 R13, RZ, RZ, R17 ;  /* 0x000000ffff0d7224 */ /* 0x000fe200078e0011 */
[----:B------:R-:W-:-:S13]  /*02d0*/  ISETP.LT.OR P0, PT, R19, 0x1, P0 ;  /* 0x000000011300780c */ /* 0x000fda0000701670 */
[----:B------:R-:W-:Y:S05]  /*02e0*/  @P0 BRA `(.L_x_3) ;  /* 0x0000000000340947 */ /* 0x000fea0003800000 */
[----:B------:R-:W-:Y:S02]  /*02f0*/  VIADD R11, R19, 0xffffffff ;  /* 0xffffffff130b7836 */ /* 0x000fe40000000000 */
[----:B-1----:R-:W-:-:S04]  /*0300*/  IMAD.WIDE R8, R17, 0x4, R4 ;  /* 0x0000000411087825 */ /* 0x002fc800078e0204 */
[----:B----4-:R-:W-:Y:S02]  /*0310*/  IMAD.WIDE.U32 R10, R11, 0x4, R6 ;  /* 0x000000040b0a7825 */ /* 0x010fe400078e0006 */
[----:B------:R-:W2:Y:S04]  /*0320*/  LDG.E.CONSTANT R9, desc[UR12][R8.64] ;  /* 0x0000000c08097981 */ /* 0x000ea8000c1e9900 */
[----:B------:R-:W2:Y:S02]  /*0330*/  LDG.E.CONSTANT R10, desc[UR12][R10.64] ;  /* 0x0000000c0a0a7981 */ /* 0x000ea4000c1e9900 */
[----:B--2---:R-:W-:-:S13]  /*0340*/  ISETP.GT.AND P1, PT, R10, R9, PT ;  /* 0x000000090a00720c */ /* 0x004fda0003f24270 */
[----:B------:R-:W-:Y:S01]  /*0350*/  @P1 IADD3 R18, PT, PT, R19, 0x1, -R14 ;  /* 0x0000000113121810 */ /* 0x000fe20007ffe80e */
[----:B------:R-:W-:Y:S01]  /*0360*/  @P1 IMAD.MOV.U32 R16, RZ, RZ, R13 ;  /* 0x000000ffff101224 */ /* 0x000fe200078e000d */
[----:B------:R-:W-:Y:S02]  /*0370*/  @P1 PLOP3.LUT P0, PT, PT, PT, PT, 0x8, 0x80 ;  /* 0x000000000080181c */ /* 0x000fe40003f0e170 */
[----:B------:R-:W-:-:S05]  /*0380*/  @P1 SHF.R.S32.HI R18, RZ, 0x1, R18 ;  /* 0x00000001ff121819 */ /* 0x000fca0000011412 */
[--C-:B------:R-:W-:Y:S02]  /*0390*/  @P1 IMAD.IADD R17, R17, 0x1, R18.reuse ;  /* 0x0000000111111824 */ /* 0x100fe400078e0212 */
[----:B------:R-:W-:Y:S01]  /*03a0*/  @P1 IMAD.IADD R19, R19, 0x1, -R18 ;  /* 0x0000000113131824 */ /* 0x000fe200078e0a12 */
[----:B------:R-:W-:Y:S06]  /*03b0*/  @P1 BRA `(.L_x_4) ;  /* 0x0000000000481947 */ /* 0x000fec0003800000 */
.L_x_3:
[----:B-1----:R-:W-:Y:S02]  /*03c0*/  ISETP.GE.AND P1, PT, R19, R12, PT ;  /* 0x0000000c1300720c */ /* 0x002fe40003f26270 */
[----:B------:R-:W-:Y:S02]  /*03d0*/  PLOP3.LUT P0, PT, PT, PT, PT, 0x80, 0x8 ;  /* 0x000000000008781c */ /* 0x000fe40003f0f070 */
[----:B------:R-:W-:-:S13]  /*03e0*/  ISETP.LT.OR P1, PT, R17, 0x1, P1 ;  /* 0x000000011100780c */ /* 0x000fda0000f21670 */
[----:B------:R-:W-:Y:S05]  /*03f0*/  @P1 BRA `(.L_x_4) ;  /* 0x0000000000381947 */ /* 0x000fea0003800000 */
[----:B------:R-:W-:Y:S01]  /*0400*/  IADD3 R9, PT, PT, R13, -0x1, RZ ;  /* 0xffffffff0d097810 */ /* 0x000fe20007ffe0ff */
[----:B----4-:R-:W-:-:S04]  /*0410*/  IMAD.WIDE R10, R15, 0x4, R6 ;  /* 0x000000040f0a7825 */ /* 0x010fc800078e0206 */
[----:B------:R-:W-:Y:S02]  /*0420*/  IMAD.WIDE.U32 R8, R9, 0x4, R4 ;  /* 0x0000000409087825 */ /* 0x000fe400078e0004 */
[----:B------:R-:W2:Y:S04]  /*0430*/  LDG.E.CONSTANT R11, desc[UR12][R10.64] ;  /* 0x0000000c0a0b7981 */ /* 0x000ea8000c1e9900 */
[----:B------:R-:W2:Y:S01]  /*0440*/  LDG.E.CONSTANT R8, desc[UR12][R8.64] ;  /* 0x0000000c08087981 */ /* 0x000ea2000c1e9900 */
[----:B------:R-:W-:Y:S01]  /*0450*/  IMAD.MOV.U32 R19, RZ, RZ, R15 ;  /* 0x000000ffff137224 */ /* 0x000fe200078e000f */
[----:B--2---:R-:W-:-:S13]  /*0460*/  ISETP.GE.AND P1, PT, R8, R11, PT ;  /* 0x0000000b0800720c */ /* 0x004fda0003f26270 */
[----:B------:R-:W-:Y:S01]  /*0470*/  @P1 IADD3 R17, PT, PT, R13, 0x1, -R16 ;  /* 0x000000010d111810 */ /* 0x000fe20007ffe810 */
[----:B------:R-:W-:Y:S01]  /*0480*/  @P1 IMAD.MOV.U32 R14, RZ, RZ, R15 ;  /* 0x000000ffff0e1224 */ /* 0x000fe200078e000f */
[----:B------:R-:W-:Y:S02]  /*0490*/  @P1 PLOP3.LUT P0, PT, PT, PT, PT, 0x8, 0x80 ;  /* 0x000000000080181c */ /* 0x000fe40003f0e170 */
[----:B------:R-:W-:Y:S01]  /*04a0*/  @P1 SHF.R.S32.HI R18, RZ, 0x1, R17 ;  /* 0x00000001ff121819 */ /* 0x000fe20000011411 */
[----:B------:R-:W-:-:S04]  /*04b0*/  IMAD.MOV.U32 R17, RZ, RZ, R13 ;  /* 0x000000ffff117224 */ /* 0x000fc800078e000d */
[--C-:B------:R-:W-:Y:S02]  /*04c0*/  @P1 IMAD.IADD R19, R15, 0x1, R18.reuse ;  /* 0x000000010f131824 */ /* 0x100fe400078e0212 */
[----:B------:R-:W-:-:S07]  /*04d0*/  @P1 IMAD.IADD R17, R13, 0x1, -R18 ;  /* 0x000000010d111824 */ /* 0x000fce00078e0a12 */
.L_x_4:
[----:B------:R-:W-:Y:S05]  /*04e0*/  @!P0 BRA `(.L_x_5) ;  /* 0xfffffffc006c8947 */ /* 0x000fea000383ffff */
[----:B------:R-:W0:Y:S01]  /*04f0*/  S2UR UR5, SR_CgaCtaId ;  /* 0x00000000000579c3 */ /* 0x000e220000008800 */
[----:B------:R-:W-:Y:S01]  /*0500*/  UMOV UR4, 0x400 ;  /* 0x0000040000047882 */ /* 0x000fe20000000000 */
[----:B------:R-:W-:-:S06]  /*0510*/  VIADDMNMX R15, R2, -UR6, RZ, !PT ;  /* 0x80000006020f7c46 */ /* 0x000fcc000f8001ff */
[----:B------:R-:W1:Y:S08]  /*0520*/  LDC R12, c[0x0][0x388] ;  /* 0x0000e200ff0c7b82 */ /* 0x000e700000000800 */
[----:B------:R-:W2:Y:S01]  /*0530*/  LDC R13, c[0x0][0x398] ;  /* 0x0000e600ff0d7b82 */ /* 0x000ea20000000800 */
[----:B0-----:R-:W-:-:S07]  /*0540*/  ULEA UR4, UR5, UR4, 0x18 ;  /* 0x0000000405047291 */ /* 0x001fce000f8ec0ff */
[----:B------:R-:W0:Y:S01]  /*0550*/  LDC.64 R4, c[0x0][0x380] ;  /* 0x0000e000ff047b82 */ /* 0x000e220000000a00 */
[----:B------:R-:W3:Y:S01]  /*0560*/  LDCU UR5, c[0x0][0x388] ;  /* 0x00007100ff0577ac */ /* 0x000ee20008000800 */
[----:B------:R0:W-:Y:S06]  /*0570*/  STS [UR4], R19 ;  /* 0x00000013ff007988 */ /* 0x0001ec0008000804 */
[----:B----4-:R-:W4:Y:S01]  /*0580*/  LDC.64 R6, c[0x0][0x390] ;  /* 0x0000e400ff067b82 */ /* 0x010f220000000a00 */
[C---:B---3--:R-:W-:Y:S02]  /*0590*/  VIMNMX R21, PT, PT, R2.reuse, UR5, PT ;  /* 0x0000000502157c48 */ /* 0x048fe4000bfe0100 */
[----:B------:R-:W-:-:S03]  /*05a0*/  VIADDMNMX R17, R2, -UR5, RZ, !PT ;  /* 0x8000000502117c46 */ /* 0x000fc6000f8001ff */
[----:B------:R-:W-:-:S07]  /*05b0*/  IMAD.IADD R16, R2, 0x1, -R21 ;  /* 0x0000000102107824 */ /* 0x000fce00078e0a15 */
.L_x_8:
[----:B--2---:R-:W-:Y:S01]  /*05c0*/  ISETP.GE.AND P0, PT, R16, R13, PT ;  /* 0x0000000d1000720c */ /* 0x004fe20003f06270 */
[----:B0-----:R-:W-:Y:S02]  /*05d0*/  IMAD.MOV.U32 R19, RZ, RZ, R21 ;  /* 0x000000ffff137224 */ /* 0x001fe400078e0015 */
[----:B------:R-:W-:Y:S01]  /*05e0*/  IMAD.MOV.U32 R14, RZ, RZ, R16 ;  /* 0x000000ffff0e7224 */ /* 0x000fe200078e0010 */
[----:B------:R-:W-:-:S13]  /*05f0*/  ISETP.LT.OR P0, PT, R21, 0x1, P0 ;  /* 0x000000011500780c */ /* 0x000fda0000701670 */
[----:B------:R-:W-:Y:S05]  /*0600*/  @P0 BRA `(.L_x_6) ;  /* 0x0000000000340947 */ /* 0x000fea0003800000 */
[----:B------:R-:W-:Y:S01]  /*0610*/  IADD3 R11, PT, PT, R21, -0x1, RZ ;  /* 0xffffffff150b7810 */ /* 0x000fe20007ffe0ff */
[----:B----4-:R-:W-:-:S04]  /*0620*/  IMAD.WIDE R8, R16, 0x4, R6 ;  /* 0x0000000410087825 */ /* 0x010fc800078e0206 */
[----:B------:R-:W-:Y:S02]  /*0630*/  IMAD.WIDE.U32 R10, R11, 0x4, R4 ;  /* 0x000000040b0a7825 */ /* 0x000fe400078e0004 */
        /* <DEDUP_REMOVED lines=10> */
.L_x_6:
[----:B-1----:R-:W-:Y:S02]  /*06e0*/  ISETP.GE.AND P1, PT, R21, R12, PT ;  /* 0x0000000c1500720c */ /* 0x002fe40003f26270 */
[----:B------:R-:W-:Y:S02]  /*06f0*/  PLOP3.LUT P0, PT, PT, PT, PT, 0x80, 0x8 ;  /* 0x000000000008781c */ /* 0x000fe40003f0f070 */
[----:B------:R-:W-:-:S13]  /*0700*/  ISETP.LT.OR P1, PT, R16, 0x1, P1 ;  /* 0x000000011000780c */ /* 0x000fda0000f21670 */
[----:B------:R-:W-:Y:S05]  /*0710*/  @P1 BRA `(.L_x_7) ;  /* 0x0000000000381947 */ /* 0x000fea0003800000 */
[----:B------:R-:W-:Y:S02]  /*0720*/  VIADD R9, R14, 0xffffffff ;  /* 0xffffffff0e097836 */ /* 0x000fe40000000000 */
[----:B------:R-:W-:-:S04]  /*0730*/  IMAD.WIDE R10, R19, 0x4, R4 ;  /* 0x00000004130a7825 */ /* 0x000fc800078e0204 */
[----:B----4-:R-:W-:Y:S02]  /*0740*/  IMAD.WIDE.U32 R8, R9, 0x4, R6 ;  /* 0x0000000409087825 */ /* 0x010fe400078e0006 */
        /* <DEDUP_REMOVED lines=8> */
[----:B------:R-:W-:-:S03]  /*07d0*/  IMAD.MOV.U32 R16, RZ, RZ, R14 ;  /* 0x000000ffff107224 */ /* 0x000fc600078e000e */
[----:B------:R-:W-:Y:S01]  /*07e0*/  @P1 IADD3 R16, PT, PT, R14, -R18, RZ ;  /* 0x800000120e101210 */ /* 0x000fe20007ffe0ff */
[----:B------:R-:W-:-:S07]  /*07f0*/  @P1 IMAD.IADD R21, R19, 0x1, R18 ;  /* 0x0000000113151824 */ /* 0x000fce00078e0212 */
.L_x_7:
[----:B------:R-:W-:Y:S05]  /*0800*/  @!P0 BRA `(.L_x_8) ;  /* 0xfffffffc006c8947 */ /* 0x000fea000383ffff */
[----:B------:R-:W0:Y:S01]  /*0810*/  S2UR UR5, SR_CgaCtaId ;  /* 0x00000000000579c3 */ /* 0x000e220000008800 */
[----:B------:R-:W-:Y:S02]  /*0820*/  UMOV UR4, 0x400 ;  /* 0x0000040000047882 */ /* 0x000fe40000000000 */
[----:B0-----:R-:W-:-:S09]  /*0830*/  ULEA UR4, UR5, UR4, 0x18 ;  /* 0x0000000405047291 */ /* 0x001fd2000f8ec0ff */
[----:B------:R0:W-:Y:S03]  /*0840*/  STS [UR4+0x4], R21 ;  /* 0x00000415ff007988 */ /* 0x0001e60008000804 */
.L_x_2:
[----:B------:R-:W-:Y:S05]  /*0850*/  BSYNC.RECONVERGENT B0 ;  /* 0x0000000000007941 */ /* 0x000fea0003800200 */
.L_x_1:
[----:B------:R-:W-:Y:S01]  /*0860*/  IMAD.IADD R4, R2, 0x1, -R3 ;  /* 0x0000000102047824 */ /* 0x000fe200078e0a03 */
[----:B------:R-:W-:Y:S06]  /*0870*/  BAR.SYNC.DEFER_BLOCKING 0x0 ;  /* 0x0000000000007b1d */ /* 0x000fec0000010000 */
[----:B----4-:R-:W2:Y:S02]  /*0880*/  I2F.F64 R6, R4 ;  /* 0x0000000400067312 */ /* 0x010ea40000201c00 */
[----:B--2---:R-:W-:-:S10]  /*0890*/  DMUL R6, R6, 0.0009765625 ;  /* 0x3f50000006067828 */ /* 0x004fd40000000000 */
[----:B------:R-:W2:Y:S02]  /*08a0*/  F2I.F64.CEIL R6, R6 ;  /* 0x0000000600067311 */ /* 0x000ea40000309100 */
[----:B--2---:R-:W-:-:S13]  /*08b0*/  ISETP.GE.AND P0, PT, R6, 0x1, PT ;  /* 0x000000010600780c */ /* 0x004fda0003f06270 */
[----:B------:R-:W-:Y:S05]  /*08c0*/  @!P0 EXIT ;  /* 0x000000000000894d */ /* 0x000fea0003800000 */
[----:B------:R-:W2:Y:S01]  /*08d0*/  LDCU UR14, c[0x0][0x360] ;  /* 0x00006c00ff0e77ac */ /* 0x000ea20008000800 */
[----:B------:R-:W3:Y:S01]  /*08e0*/  S2UR UR5, SR_CgaCtaId ;  /* 0x00000000000579c3 */ /* 0x000ee20000008800 */
[----:B------:R-:W-:Y:S01]  /*08f0*/  MOV R14, 0xb20 ;  /* 0x00000b20000e7802 */ /* 0x000fe20000000f00 */
[----:B------:R-:W-:Y:S01]  /*0900*/  UMOV UR4, 0x400 ;  /* 0x0000040000047882 */ /* 0x000fe20000000000 */
[----:B--2---:R-:W2:Y:S01]  /*0910*/  I2F.U32.RP R10, UR14 ;  /* 0x0000000e000a7d06 */ /* 0x004ea20008209000 */
[----:B------:R-:W-:Y:S01]  /*0920*/  VIADD R5, R0, UR14 ;  /* 0x0000000e00057c36 */ /* 0x000fe20008000000 */
[----:B------:R-:W-:Y:S01]  /*0930*/  ISETP.NE.U32.AND P2, PT, RZ, UR14, PT ;  /* 0x0000000eff007c0c */ /* 0x000fe2000bf45070 */
[----:B------:R-:W-:-:S03]  /*0940*/  ULOP3.LUT UR6, UR14, 0xffff, URZ, 0xc0, !UPT ;  /* 0x0000ffff0e067892 */ /* 0x000fc6000f8ec0ff */
[C---:B------:R-:W-:Y:S01]  /*0950*/  ISETP.GE.U32.AND P0, PT, R5.reuse, 0x400, PT ;  /* 0x000004000500780c */ /* 0x040fe20003f06070 */
[----:B---3--:R-:W-:Y:S01]  /*0960*/  ULEA UR7, UR5, UR4, 0x18 ;  /* 0x0000000405077291 */ /* 0x008fe2000f8ec0ff */
[----:B------:R-:W-:Y:S01]  /*0970*/  VIMNMX.U32 R8, PT, PT, R5, 0x400, !PT ;  /* 0x0000040005087848 */ /* 0x000fe20007fe0000 */
[----:B------:R-:W-:Y:S01]  /*0980*/  UIADD3 UR4, UPT, UPT, UR4, 0x1000, URZ ;  /* 0x0000100004047890 */ /* 0x000fe2000fffe0ff */
[----:B------:R-:W-:-:S03]  /*0990*/  SEL R9, RZ, 0x1, P0 ;  /* 0x00000001ff097807 */ /* 0x000fc60000000000 */
[----:B------:R-:W-:Y:S01]  /*09a0*/  ULEA UR4, UR5, UR4, 0x18 ;  /* 0x0000000405047291 */ /* 0x000fe2000f8ec0ff */
[----:B------:R-:W-:Y:S01]  /*09b0*/  IADD3 R8, PT, PT, R8, -R5, -R9 ;  /* 0x8000000508087210 */ /* 0x000fe20007ffe809 */
[----:B--2---:R-:W2:Y:S01]  /*09c0*/  MUFU.RCP R10, R10 ;  /* 0x0000000a000a7308 */ /* 0x004ea20000001000 */
[----:B-1----:R-:W1:Y:S01]  /*09d0*/  LDS.64 R12, [UR7] ;  /* 0x00000007ff0c7984 */ /* 0x002e620008000a00 */
[----:B--2---:R-:W-:-:S06]  /*09e0*/  VIADD R6, R10, 0xffffffe ;  /* 0x0ffffffe0a067836 */ /* 0x004fcc0000000000 */
[----:B------:R2:W3:Y:S02]  /*09f0*/  F2I.FTZ.U32.TRUNC.NTZ R7, R6 ;  /* 0x0000000600077305 */ /* 0x0004e4000021f000 */
[----:B--2---:R-:W-:Y:S02]  /*0a00*/  IMAD.MOV.U32 R6, RZ, RZ, RZ ;  /* 0x000000ffff067224 */ /* 0x004fe400078e00ff */
[----:B---3--:R-:W-:-:S04]  /*0a10*/  IMAD.MOV R11, RZ, RZ, -R7 ;  /* 0x000000ffff0b7224 */ /* 0x008fc800078e0a07 */
[----:B------:R-:W-:-:S04]  /*0a20*/  IMAD R11, R11, UR14, RZ ;  /* 0x0000000e0b0b7c24 */ /* 0x000fc8000f8e02ff */
[----:B------:R-:W-:-:S06]  /*0a30*/  IMAD.HI.U32 R7, R7, R11, R6 ;  /* 0x0000000b07077227 */ /* 0x000fcc00078e0006 */
[----:B------:R-:W-:Y:S01]  /*0a40*/  IMAD.HI.U32 R6, R7, R8, RZ ;  /* 0x0000000807067227 */ /* 0x000fe200078e00ff */
[----:B------:R-:W-:Y:S01]  /*0a50*/  LEA R7, R0, UR4, 0x2 ;  /* 0x0000000400077c11 */ /* 0x000fe2000f8e10ff */
[----:B------:R-:W-:Y:S02]  /*0a60*/  UMOV UR4, URZ ;  /* 0x000000ff00047c82 */ /* 0x000fe40008000000 */
[----:B------:R-:W-:-:S04]  /*0a70*/  IMAD.MOV R5, RZ, RZ, -R6 ;  /* 0x000000ffff057224 */ /* 0x000fc800078e0a06 */
[----:B------:R-:W-:-:S05]  /*0a80*/  IMAD R8, R5, UR14, R8 ;  /* 0x0000000e05087c24 */ /* 0x000fca000f8e0208 */
[----:B------:R-:W-:-:S13]  /*0a90*/  ISETP.GE.U32.AND P0, PT, R8, UR14, PT ;  /* 0x0000000e08007c0c */ /* 0x000fda000bf06070 */
[----:B------:R-:W-:Y:S02]  /*0aa0*/  @P0 VIADD R8, R8, -UR14 ;  /* 0x8000000e08080c36 */ /* 0x000fe40008000000 */
[----:B------:R-:W-:-:S03]  /*0ab0*/  @P0 VIADD R6, R6, 0x1 ;  /* 0x0000000106060836 */ /* 0x000fc60000000000 */
[----:B------:R-:W-:-:S13]  /*0ac0*/  ISETP.GE.U32.AND P1, PT, R8, UR14, PT ;  /* 0x0000000e08007c0c */ /* 0x000fda000bf26070 */
[----:B------:R-:W-:Y:S02]  /*0ad0*/  @P1 IADD3 R6, PT, PT, R6, 0x1, RZ ;  /* 0x0000000106061810 */ /* 0x000fe40007ffe0ff */
[----:B------:R-:W-:-:S05]  /*0ae0*/  @!P2 LOP3.LUT R6, RZ, UR14, RZ, 0x33, !PT ;  /* 0x0000000eff06ac12 */ /* 0x000fca000f8e33ff */
[----:B------:R-:W-:Y:S01]  /*0af0*/  IMAD.IADD R5, R9, 0x1, R6 ;  /* 0x0000000109057824 */ /* 0x000fe200078e0206 */
[----:B-1----:R-:W-:-:S07]  /*0b00*/  LEA R6, R0, UR7, 0x2 ;  /* 0x0000000700067c11 */ /* 0x002fce000f8e10ff */
[----:B0-----:R-:W-:Y:S05]  /*0b10*/  CALL.REL.NOINC `($__internal_1_$__cuda_sm20_div_u16) ;  /* 0x0000002c00187944 */ /* 0x001fea0003c00000 */
[----:B------:R-:W-:Y:S01]  /*0b20*/  UMOV UR5, URZ ;  /* 0x000000ff00057c82 */ /* 0x000fe20008000000 */
[----:B------:R-:W-:Y:S01]  /*0b30*/  UMOV UR6, URZ ;  /* 0x000000ff00067c82 */ /* 0x000fe20008000000 */
[----:B------:R-:W-:-:S05]  /*0b40*/  UMOV UR7, URZ ;  /* 0x000000ff00077c82 */ /* 0x000fca0008000000 */
.L_x_60:
[----:B------:R-:W-:Y:S01]  /*0b50*/  LOP3.LUT R16, R5, 0x3, RZ, 0xc0, !PT ;  /* 0x0000000305107812 */ /* 0x000fe200078ec0ff */
[----:B------:R-:W-:Y:S01]  /*0b60*/  IMAD.IADD R10, R3, 0x1, -R12 ;  /* 0x00000001030a7824 */ /* 0x000fe200078e0a0c */
[----:B------:R-:W-:Y:S01]  /*0b70*/  BSSY.RECONVERGENT B0, `(.L_x_9) ;  /* 0x000002f000007945 */ /* 0x000fe20003800200 */
[----:B------:R-:W-:Y:S01]  /*0b80*/  VIADD R8, R12, UR5 ;  /* 0x000000050c087c36 */ /* 0x000fe20008000000 */
[----:B------:R-:W-:Y:S01]  /*0b90*/  ISETP.NE.AND P0, PT, R16, 0x3, PT ;  /* 0x000000031000780c */ /* 0x000fe20003f05270 */
[----:B------:R-:W-:Y:S01]  /*0ba0*/  IMAD.MOV.U32 R26, RZ, RZ, R0 ;  /* 0x000000ffff1a7224 */ /* 0x000fe200078e0000 */
[----:B------:R-:W-:Y:S01]  /*0bb0*/  IADD3 R11, PT, PT, R10, UR4, R13 ;  /* 0x000000040a0b7c10 */ /* 0x000fe2000fffe00d */
[----:B------:R-:W-:-:S04]  /*0bc0*/  IMAD.IADD R9, R13, 0x1, -R8 ;  /* 0x000000010d097824 */ /* 0x000fc800078e0a08 */
[----:B------:R-:W-:Y:S01]  /*0bd0*/  IMAD.IADD R11, R2, 0x1, -R11 ;  /* 0x00000001020b7824 */ /* 0x000fe200078e0a0b */
[----:B------:R-:W-:-:S04]  /*0be0*/  VIMNMX R10, PT, PT, R9, 0x400, PT ;  /* 0x00000400090a7848 */ /* 0x000fc80003fe0100 */
[----:B------:R-:W-:Y:S01]  /*0bf0*/  VIMNMX R11, PT, PT, R11, 0x400, PT ;  /* 0x000004000b0b7848 */ /* 0x000fe20003fe0100 */
[----:B------:R-:W-:Y:S06]  /*0c00*/  @!P0 BRA `(.L_x_10) ;  /* 0x0000000000948947 */ /* 0x000fec0003800000 */
[----:B------:R-:W-:Y:S01]  /*0c10*/  ISETP.GE.AND P1, PT, R0, R9, PT ;  /* 0x000000090000720c */ /* 0x000fe20003f26270 */
[----:B------:R-:W-:Y:S01]  /*0c20*/  BSSY.RECONVERGENT B1, `(.L_x_11) ;  /* 0x0000009000017945 */ /* 0x000fe20003800200 */
[----:B------:R-:W-:Y:S01]  /*0c30*/  ISETP.NE.AND P2, PT, R16, RZ, PT ;  /* 0x000000ff1000720c */ /* 0x000fe20003f45270 */
[----:B------:R-:W-:-:S10]  /*0c40*/  VIADD R26, R0, UR14 ;  /* 0x0000000e001a7c36 */ /* 0x000fd40008000000 */
[----:B------:R-:W-:Y:S05]  /*0c50*/  @P1 BRA `(.L_x_12) ;  /* 0x0000000000141947 */ /* 0x000fea0003800000 */
[----:B------:R-:W0:Y:S01]  /*0c60*/  LDC.64 R14, c[0x0][0x380] ;  /* 0x0000e000ff0e7b82 */ /* 0x000e220000000a00 */
[----:B------:R-:W-:-:S04]  /*0c70*/  IMAD.IADD R17, R8, 0x1, R0 ;  /* 0x0000000108117824 */ /* 0x000fc800078e0200 */
[----:B0-----:R-:W-:-:S06]  /*0c80*/  IMAD.WIDE R14, R17, 0x4, R14 ;  /* 0x00000004110e7825 */ /* 0x001fcc00078e020e */
[----:B------:R-:W2:Y:S04]  /*0c90*/  LDG.E.CONSTANT R15, desc[UR12][R14.64] ;  /* 0x0000000c0e0f7981 */ /* 0x000ea8000c1e9900 */
[----:B--2---:R0:W-:Y:S02]  /*0ca0*/  STS [R6], R15 ;  /* 0x0000000f06007388 */ /* 0x0041e40000000800 */
.L_x_12:
[----:B------:R-:W-:Y:S05]  /*0cb0*/  BSYNC.RECONVERGENT B1 ;  /* 0x0000000000017941 */ /* 0x000fea0003800200 */
.L_x_11:
[----:B------:R-:W-:Y:S05]  /*0cc0*/  @!P2 BRA `(.L_x_10) ;  /* 0x000000000064a947 */ /* 0x000fea0003800000 */
[C---:B------:R-:W-:Y:S01]  /*0cd0*/  ISETP.GE.AND P1, PT, R26.reuse, R9, PT ;  /* 0x000000091a00720c */ /* 0x040fe20003f26270 */
[----:B------:R-:W-:Y:S01]  /*0ce0*/  BSSY.RECONVERGENT B1, `(.L_x_13) ;  /* 0x000000b000017945 */ /* 0x000fe20003800200 */
[----:B0-----:R-:W-:Y:S01]  /*0cf0*/  MOV R15, UR14 ;  /* 0x0000000e000f7c02 */ /* 0x001fe20008000f00 */
[----:B------:R-:W-:Y:S01]  /*0d00*/  VIADD R18, R26, UR14 ;  /* 0x0000000e1a127c36 */ /* 0x000fe20008000000 */
[----:B------:R-:W-:-:S03]  /*0d10*/  ISETP.NE.AND P2, PT, R16, 0x1, PT ;  /* 0x000000011000780c */ /* 0x000fc60003f45270 */
[----:B------:R-:W-:-:S06]  /*0d20*/  IMAD R16, R15, 0x4, R6 ;  /* 0x000000040f107824 */ /* 0x000fcc00078e0206 */
[----:B------:R-:W-:Y:S05]  /*0d30*/  @P1 BRA `(.L_x_14) ;  /* 0x0000000000141947 */ /* 0x000fea0003800000 */
[----:B------:R-:W0:Y:S01]  /*0d40*/  LDC.64 R14, c[0x0][0x380] ;  /* 0x0000e000ff0e7b82 */ /* 0x000e220000000a00 */
[----:B------:R-:W-:-:S04]  /*0d50*/  IMAD.IADD R17, R26, 0x1, R8 ;  /* 0x000000011a117824 */ /* 0x000fc800078e0208 */
[----:B0-----:R-:W-:-:S06]  /*0d60*/  IMAD.WIDE R14, R17, 0x4, R14 ;  /* 0x00000004110e7825 */ /* 0x001fcc00078e020e */
[----:B------:R-:W2:Y:S04]  /*0d70*/  LDG.E.CONSTANT R15, desc[UR12][R14.64] ;  /* 0x0000000c0e0f7981 */ /* 0x000ea8000c1e9900 */
[----:B--2---:R0:W-:Y:S02]  /*0d80*/  STS [R16], R15 ;  /* 0x0000000f10007388 */ /* 0x0041e40000000800 */
.L_x_14:
[----:B------:R-:W-:Y:S05]  /*0d90*/  BSYNC.RECONVERGENT B1 ;  /* 0x0000000000017941 */ /* 0x000fea0003800200 */
.L_x_13:
[----:B------:R-:W-:Y:S01]  /*0da0*/  IMAD.MOV.U32 R26, RZ, RZ, R18 ;  /* 0x000000ffff1a7224 */ /* 0x000fe200078e0012 */
[----:B------:R-:W-:Y:S06]  /*0db0*/  @!P2 BRA `(.L_x_10) ;  /* 0x000000000028a947 */ /* 0x000fec0003800000 */
[C---:B------:R-:W-:Y:S01]  /*0dc0*/  ISETP.GE.AND P1, PT, R18.reuse, R9, PT ;  /* 0x000000091200720c */ /* 0x040fe20003f26270 */
[----:B------:R-:W-:-:S12]  /*0dd0*/  VIADD R26, R18, UR14 ;  /* 0x0000000e121a7c36 */ /* 0x000fd80008000000 */
[----:B------:R-:W-:Y:S05]  /*0de0*/  @P1 BRA `(.L_x_10) ;  /* 0x00000000001c1947 */ /* 0x000fea0003800000 */
[----:B0-----:R-:W0:Y:S01]  /*0df0*/  LDC.64 R14, c[0x0][0x380] ;  /* 0x0000e000ff0e7b82 */ /* 0x001e220000000a00 */
[----:B------:R-:W-:-:S04]  /*0e00*/  IMAD.IADD R17, R18, 0x1, R8 ;  /* 0x0000000112117824 */ /* 0x000fc800078e0208 */
[----:B0-----:R-:W-:-:S06]  /*0e10*/  IMAD.WIDE R14, R17, 0x4, R14 ;  /* 0x00000004110e7825 */ /* 0x001fcc00078e020e */
[----:B------:R-:W2:Y:S01]  /*0e20*/  LDG.E.CONSTANT R14, desc[UR12][R14.64] ;  /* 0x0000000c0e0e7981 */ /* 0x000ea2000c1e9900 */
[----:B------:R-:W-:-:S04]  /*0e30*/  IMAD.U32 R17, RZ, RZ, UR14 ;  /* 0x0000000eff117e24 */ /* 0x000fc8000f8e00ff */
[----:B------:R-:W-:-:S05]  /*0e40*/  IMAD R17, R17, 0x4, R16 ;  /* 0x0000000411117824 */ /* 0x000fca00078e0210 */
[----:B--2---:R1:W-:Y:S02]  /*0e50*/  STS [R17], R14 ;  /* 0x0000000e11007388 */ /* 0x0043e40000000800 */
.L_x_10:
[----:B------:R-:W-:Y:S05]  /*0e60*/  BSYNC.RECONVERGENT B0 ;  /* 0x0000000000007941 */ /* 0x000fea0003800200 */
.L_x_9:
[----:B------:R-:W-:Y:S01]  /*0e70*/  ISETP.GE.U32.AND P1, PT, R5, 0x3, PT ;  /* 0x000000030500780c */ /* 0x000fe20003f26070 */
[----:B------:R-:W-:-:S12]  /*0e80*/  BSSY.RECONVERGENT B0, `(.L_x_15) ;  /* 0x000004a000007945 */ /* 0x000fd80003800200 */
[----:B------:R-:W-:Y:S05]  /*0e90*/  @!P1 BRA `(.L_x_16) ;  /* 0x0000000400209947 */ /* 0x000fea0003800000 */
[----:B------:R-:W-:Y:S01]  /*0ea0*/  IADD3 R18, PT, PT, R12, UR5, R26 ;  /* 0x000000050c127c10 */ /* 0x000fe2000fffe01a */
[----:B------:R-:W-:Y:S01]  /*0eb0*/  IMAD.U32 R19, RZ, RZ, UR14 ;  /* 0x0000000eff137e24 */ /* 0x000fe2000f8e00ff */
[----:B0-----:R-:W-:Y:S01]  /*0ec0*/  MOV R15, UR14 ;  /* 0x0000000e000f7c02 */ /* 0x001fe20008000f00 */
[C---:B------:R-:W-:Y:S02]  /*0ed0*/  VIADD R23, R26.reuse, UR14 ;  /* 0x0000000e1a177c36 */ /* 0x040fe40008000000 */
[----:B------:R-:W-:Y:S02]  /*0ee0*/  IMAD.U32 R25, RZ, RZ, UR14 ;  /* 0x0000000eff197e24 */ /* 0x000fe4000f8e00ff */
[----:B-1----:R-:W-:Y:S02]  /*0ef0*/  IMAD.U32 R17, RZ, RZ, UR14 ;  /* 0x0000000eff117e24 */ /* 0x002fe4000f8e00ff */
[----:B------:R-:W-:Y:S01]  /*0f00*/  IMAD R22, R19, 0x3, R18 ;  /* 0x0000000313167824 */ /* 0x000fe200078e0212 */
[----:B------:R-:W-:Y:S01]  /*0f10*/  IADD3 R19, PT, PT, R23, UR5, R12 ;  /* 0x0000000517137c10 */ /* 0x000fe2000fffe00c */
[----:B------:R-:W-:-:S02]  /*0f20*/  IMAD.SHL.U32 R8, R26, 0x4, RZ ;  /* 0x000000041a087824 */ /* 0x000fc400078e00ff */
[----:B------:R-:W-:Y:S02]  /*0f30*/  IMAD R20, R15, 0x2, R26 ;  /* 0x000000020f147824 */ /* 0x000fe400078e021a */
[----:B------:R-:W-:Y:S02]  /*0f40*/  IMAD R25, R25, 0x2, R18 ;  /* 0x0000000219197824 */ /* 0x000fe400078e0212 */
[----:B------:R-:W-:-:S07]  /*0f50*/  IMAD R24, R17, 0x3, R26 ;  /* 0x0000000311187824 */ /* 0x000fce00078e021a */
.L_x_17:
[----:B------:R-:W-:-:S13]  /*0f60*/  ISETP.GE.AND P4, PT, R26, R9, PT ;  /* 0x000000091a00720c */ /* 0x000fda0003f86270 */
[----:B------:R-:W0:Y:S02]  /*0f70*/  @!P4 LDC.64 R14, c[0x0][0x380] ;  /* 0x0000e000ff0ecb82 */ /* 0x000e240000000a00 */
[----:B0-----:R-:W-:-:S06]  /*0f80*/  @!P4 IMAD.WIDE R28, R18, 0x4, R14 ;  /* 0x00000004121cc825 */ /* 0x001fcc00078e020e */
[----:B------:R0:W2:Y:S01]  /*0f90*/  @!P4 LDG.E.CONSTANT R28, desc[UR12][R28.64] ;  /* 0x0000000c1c1cc981 */ /* 0x0000a2000c1e9900 */
[-C--:B------:R-:W-:Y:S02]  /*0fa0*/  ISETP.GE.AND P3, PT, R23, R9.reuse, PT ;  /* 0x000000091700720c */ /* 0x080fe40003f66270 */
[----:B------:R-:W-:Y:S01]  /*0fb0*/  @!P4 MOV R14, 0x400 ;  /* 0x00000400000ec802 */ /* 0x000fe20000000f00 */
[----:B------:R-:W1:Y:S01]  /*0fc0*/  @!P4 S2R R15, SR_CgaCtaId ;  /* 0x00000000000fc919 */ /* 0x000e620000008800 */
[----:B------:R-:W-:-:S09]  /*0fd0*/  ISETP.GE.AND P2, PT, R20, R9, PT ;  /* 0x000000091400720c */ /* 0x000fd20003f46270 */
[----:B------:R-:W3:Y:S01]  /*0fe0*/  @!P3 S2R R21, SR_CgaCtaId ;  /* 0x000000000015b919 */ /* 0x000ee20000008800 */
[----:B------:R-:W4:Y:S01]  /*0ff0*/  @!P3 LDC.64 R16, c[0x0][0x380] ;  /* 0x0000e000ff10bb82 */ /* 0x000f220000000a00 */
[----:B0-----:R-:W-:Y:S02]  /*1000*/  @!P3 MOV R29, 0x400 ;  /* 0x00000400001db802 */ /* 0x001fe40000000f00 */
[----:B-1----:R-:W-:Y:S01]  /*1010*/  @!P4 LEA R15, R15, R14, 0x18 ;  /* 0x0000000e0f0fc211 */ /* 0x002fe200078ec0ff */
[----:B----4-:R-:W-:-:S03]  /*1020*/  @!P3 IMAD.WIDE R16, R19, 0x4, R16 ;  /* 0x000000041310b825 */ /* 0x010fc600078e0210 */
[----:B------:R-:W-:Y:S02]  /*1030*/  @!P4 IADD3 R27, PT, PT, R15, R8, RZ ;  /* 0x000000080f1bc210 */ /* 0x000fe40007ffe0ff */
[----:B------:R-:W0:Y:S01]  /*1040*/  @!P2 LDC.64 R14, c[0x0][0x380] ;  /* 0x0000e000ff0eab82 */ /* 0x000e220000000a00 */
[----:B------:R-:W4:Y:S01]  /*1050*/  @!P3 LDG.E.CONSTANT R16, desc[UR12][R16.64] ;  /* 0x0000000c1010b981 */ /* 0x000f22000c1e9900 */
[----:B---3--:R-:W-:Y:S01]  /*1060*/  @!P3 LEA R21, R21, R29, 0x18 ;  /* 0x0000001d1515b211 */ /* 0x008fe200078ec0ff */
[----:B------:R-:W-:-:S04]  /*1070*/  IMAD.U32 R29, RZ, RZ, UR14 ;  /* 0x0000000eff1d7e24 */ /* 0x000fc8000f8e00ff */
[----:B------:R-:W-:Y:S02]  /*1080*/  @!P3 IMAD R21, R29, 0x4, R21 ;  /* 0x000000041d15b824 */ /* 0x000fe400078e0215 */
[----:B0-----:R-:W-:-:S06]  /*1090*/  @!P2 IMAD.WIDE R14, R25, 0x4, R14 ;  /* 0x00000004190ea825 */ /* 0x001fcc00078e020e */
[----:B------:R0:W3:Y:S04]  /*10a0*/  @!P2 LDG.E.CONSTANT R14, desc[UR12][R14.64] ;  /* 0x0000000c0e0ea981 */ /* 0x0000e8000c1e9900 */
[----:B--2---:R1:W-:Y:S01]  /*10b0*/  @!P4 STS [R27], R28 ;  /* 0x0000001c1b00c388 */ /* 0x0043e20000000800 */
[----:B------:R-:W-:-:S13]  /*10c0*/  ISETP.GE.AND P4, PT, R24, R9, PT ;  /* 0x000000091800720c */ /* 0x000fda0003f86270 */
[----:B-1----:R-:W1:Y:S02]  /*10d0*/  @!P4 LDC.64 R28, c[0x0][0x380] ;  /* 0x0000e000ff1ccb82 */ /* 0x002e640000000a00 */
[----:B-1----:R-:W-:-:S06]  /*10e0*/  @!P4 IMAD.WIDE R28, R22, 0x4, R28 ;  /* 0x00000004161cc825 */ /* 0x002fcc00078e021c */
[----:B------:R1:W2:Y:S01]  /*10f0*/  @!P4 LDG.E.CONSTANT R28, desc[UR12][R28.64] ;  /* 0x0000000c1c1cc981 */ /* 0x0002a2000c1e9900 */
[----:B------:R-:W5:Y:S01]  /*1100*/  @!P2 S2R R27, SR_CgaCtaId ;  /* 0x00000000001ba919 */ /* 0x000f620000008800 */
[----:B0-----:R-:W0:Y:S01]  /*1110*/  @!P4 S2R R15, SR_CgaCtaId ;  /* 0x00000000000fc919 */ /* 0x001e220000008800 */
[----:B------:R-:W-:Y:S01]  /*1120*/  @!P2 MOV R17, 0x400 ;  /* 0x000004000011a802 */ /* 0x000fe20000000f00 */
[----:B------:R-:W-:-:S05]  /*1130*/  @!P3 IMAD.IADD R21, R21, 0x1, R8 ;  /* 0x000000011515b824 */ /* 0x000fca00078e0208 */
[----:B----4-:R4:W-:Y:S02]  /*1140*/  @!P3 STS [R21], R16 ;  /* 0x000000101500b388 */ /* 0x0109e40000000800 */
[----:B----4-:R-:W-:-:S04]  /*1150*/  MOV R21, UR14 ;  /* 0x0000000e00157c02 */ /* 0x010fc80008000f00 */
[----:B------:R-:W-:Y:S02]  /*1160*/  IADD3 R26, PT, PT, R21, UR14, R26 ;  /* 0x0000000e151a7c10 */ /* 0x000fe4000fffe01a */
[----:B-----5:R-:W-:Y:S01]  /*1170*/  @!P2 LEA R17, R27, R17, 0x18 ;  /* 0x000000111b11a211 */ /* 0x020fe200078ec0ff */
[----:B------:R-:W-:-:S04]  /*1180*/  IMAD.U32 R27, RZ, RZ, UR14 ;  /* 0x0000000eff1b7e24 */ /* 0x000fc8000f8e00ff */
[----:B------:R-:W-:Y:S01]  /*1190*/  @!P2 IMAD R17, R27, 0x8, R17 ;  /* 0x000000081b11a824 */ /* 0x000fe200078e0211 */
[----:B------:R-:W-:-:S03]  /*11a0*/  @!P4 MOV R27, 0x400 ;  /* 0x00000400001bc802 */ /* 0x000fc60000000f00 */
[----:B------:R-:W-:Y:S01]  /*11b0*/  @!P2 IMAD.IADD R17, R17, 0x1, R8 ;  /* 0x000000011111a824 */ /* 0x000fe200078e0208 */
[----:B0-----:R-:W-:Y:S01]  /*11c0*/  @!P4 LEA R15, R15, R27, 0x18 ;  /* 0x0000001b0f0fc211 */ /* 0x001fe200078ec0ff */
[----:B------:R-:W-:Y:S01]  /*11d0*/  IMAD.U32 R27, RZ, RZ, UR14 ;  /* 0x0000000eff1b7e24 */ /* 0x000fe2000f8e00ff */
[----:B------:R-:W-:Y:S02]  /*11e0*/  IADD3 R26, PT, PT, R21, UR14, R26 ;  /* 0x0000000e151a7c10 */ /* 0x000fe4000fffe01a */
[----:B---3--:R0:W-:Y:S01]  /*11f0*/  @!P2 STS [R17], R14 ;  /* 0x0000000e1100a388 */ /* 0x0081e20000000800 */
[----:B------:R-:W-:Y:S01]  /*1200*/  @!P4 IMAD R15, R27, 0xc, R15 ;  /* 0x0000000c1b0fc824 */ /* 0x000fe200078e020f */
[----:B------:R-:W-:-:S03]  /*1210*/  ISETP.GE.U32.AND P2, PT, R26, 0x400, PT ;  /* 0x000004001a00780c */ /* 0x000fc60003f46070 */
[----:B------:R-:W-:Y:S02]  /*1220*/  @!P4 IMAD.IADD R15, R15, 0x1, R8 ;  /* 0x000000010f0fc824 */ /* 0x000fe400078e0208 */
[----:B-1----:R-:W-:Y:S02]  /*1230*/  IMAD.U32 R29, RZ, RZ, UR14 ;  /* 0x0000000eff1d7e24 */ /* 0x002fe4000f8e00ff */
[----:B------:R-:W-:Y:S01]  /*1240*/  IMAD.U32 R16, RZ, RZ, UR14 ;  /* 0x0000000eff107e24 */ /* 0x000fe2000f8e00ff */
[----:B0-----:R-:W-:Y:S01]  /*1250*/  MOV R17, UR14 ;  /* 0x0000000e00117c02 */ /* 0x001fe20008000f00 */
[----:B------:R-:W-:Y:S02]  /*1260*/  IMAD.U32 R14, RZ, RZ, UR14 ;  /* 0x0000000eff0e7e24 */ /* 0x000fe4000f8e00ff */
[----:B------:R-:W-:Y:S02]  /*1270*/  IMAD R20, R27, 0x4, R20 ;  /* 0x000000041b147824 */ /* 0x000fe400078e0214 */
[----:B------:R-:W-:-:S02]  /*1280*/  IMAD R24, R29, 0x4, R24 ;  /* 0x000000041d187824 */ /* 0x000fc400078e0218 */
[C---:B------:R-:W-:Y:S02]  /*1290*/  IMAD R23, R16.reuse, 0x4, R23 ;  /* 0x0000000410177824 */ /* 0x040fe400078e0217 */
[----:B------:R-:W-:Y:S02]  /*12a0*/  IMAD R8, R27, 0x10, R8 ;  /* 0x000000101b087824 */ /* 0x000fe400078e0208 */
[----:B------:R-:W-:Y:S02]  /*12b0*/  IMAD R18, R17, 0x4, R18 ;  /* 0x0000000411127824 */ /* 0x000fe400078e0212 */
[----:B------:R-:W-:Y:S02]  /*12c0*/  IMAD R19, R16, 0x4, R19 ;  /* 0x0000000410137824 */ /* 0x000fe400078e0213 */
[----:B------:R-:W-:Y:S01]  /*12d0*/  IMAD R25, R14, 0x4, R25 ;  /* 0x000000040e197824 */ /* 0x000fe200078e0219 */
[----:B--2---:R0:W-:Y:S02]  /*12e0*/  @!P4 STS [R15], R28 ;  /* 0x0000001c0f00c388 */ /* 0x0041e40000000800 */
[----:B0-----:R-:W-:-:S04]  /*12f0*/  IMAD.U32 R15, RZ, RZ, UR14 ;  /* 0x0000000eff0f7e24 */ /* 0x001fc8000f8e00ff */
[----:B------:R-:W-:Y:S01]  /*1300*/  IMAD R22, R15, 0x4, R22 ;  /* 0x000000040f167824 */ /* 0x000fe200078e0216 */
[----:B------:R-:W-:Y:S06]  /*1310*/  @!P2 BRA `(.L_x_17) ;  /* 0xfffffffc0010a947 */ /* 0x000fec000383ffff */
.L_x_16:
[----:B------:R-:W-:Y:S05]  /*1320*/  BSYNC.RECONVERGENT B0 ;  /* 0x0000000000007941 */ /* 0x000fea0003800200 */
.L_x_15:
[----:B------:R-:W-:Y:S01]  /*1330*/  IMAD.IADD R8, R3, 0x1, -R12 ;  /* 0x0000000103087824 */ /* 0x000fe200078e0a0c */
[----:B------:R-:W-:Y:S01]  /*1340*/  BSSY.RECONVERGENT B0, `(.L_x_18) ;  /* 0x000002c000007945 */ /* 0x000fe20003800200 */
[----:B------:R-:W-:Y:S02]  /*1350*/  MOV R28, R0 ;  /* 0x00000000001c7202 */ /* 0x000fe40000000f00 */
[C---:B------:R-:W-:Y:S01]  /*1360*/  VIADD R21, R8.reuse, UR4 ;  /* 0x0000000408157c36 */ /* 0x040fe20008000000 */
[----:B------:R-:W-:-:S05]  /*1370*/  IADD3 R9, PT, PT, R8, UR4, R13 ;  /* 0x0000000408097c10 */ /* 0x000fca000fffe00d */
[----:B------:R-:W-:Y:S01]  /*1380*/  IMAD.IADD R9, R2, 0x1, -R9 ;  /* 0x0000000102097824 */ /* 0x000fe200078e0a09 */
[----:B------:R-:W-:Y:S06]  /*1390*/  @!P0 BRA `(.L_x_19) ;  /* 0x0000000000988947 */ /* 0x000fec0003800000 */
[C---:B------:R-:W-:Y:S01]  /*13a0*/  ISETP.GE.AND P0, PT, R0.reuse, R9, PT ;  /* 0x000000090000720c */ /* 0x040fe20003f06270 */
[----:B------:R-:W-:Y:S01]  /*13b0*/  BSSY.RECONVERGENT B1, `(.L_x_20) ;  /* 0x000000a000017945 */ /* 0x000fe20003800200 */
[----:B------:R-:W-:Y:S01]  /*13c0*/  LOP3.LUT R8, R5, 0x3, RZ, 0xc0, !PT ;  /* 0x0000000305087812 */ /* 0x000fe200078ec0ff */
[----:B------:R-:W-:-:S03]  /*13d0*/  VIADD R28, R0, UR14 ;  /* 0x0000000e001c7c36 */ /* 0x000fc60008000000 */
[----:B------:R-:W-:-:S07]  /*13e0*/  ISETP.NE.AND P2, PT, R8, RZ, PT ;  /* 0x000000ff0800720c */ /* 0x000fce0003f45270 */
[----:B------:R-:W-:Y:S06]  /*13f0*/  @P0 BRA `(.L_x_21) ;  /* 0x0000000000140947 */ /* 0x000fec0003800000 */
[----:B01----:R-:W0:Y:S01]  /*1400*/  LDC.64 R14, c[0x0][0x390] ;  /* 0x0000e400ff0e7b82 */ /* 0x003e220000000a00 */
[----:B------:R-:W-:-:S04]  /*1410*/  IMAD.IADD R17, R21, 0x1, R0 ;  /* 0x0000000115117824 */ /* 0x000fc800078e0200 */
[----:B0-----:R-:W-:-:S06]  /*1420*/  IMAD.WIDE R14, R17, 0x4, R14 ;  /* 0x00000004110e7825 */ /* 0x001fcc00078e020e */
[----:B------:R-:W2:Y:S04]  /*1430*/  LDG.E.CONSTANT R14, desc[UR12][R14.64] ;  /* 0x0000000c0e0e7981 */ /* 0x000ea8000c1e9900 */
[----:B--2---:R2:W-:Y:S02]  /*1440*/  STS [R7], R14 ;  /* 0x0000000e07007388 */ /* 0x0045e40000000800 */
.L_x_21:
[----:B------:R-:W-:Y:S05]  /*1450*/  BSYNC.RECONVERGENT B1 ;  /* 0x0000000000017941 */ /* 0x000fea0003800200 */
.L_x_20:
[----:B------:R-:W-:Y:S05]  /*1460*/  @!P2 BRA `(.L_x_19) ;  /* 0x000000000064a947 */ /* 0x000fea0003800000 */
[----:B------:R-:W-:Y:S01]  /*1470*/  ISETP.GE.AND P0, PT, R28, R9, PT ;  /* 0x000000091c00720c */ /* 0x000fe20003f06270 */
[----:B------:R-:W-:Y:S01]  /*1480*/  BSSY.RECONVERGENT B1, `(.L_x_22) ;  /* 0x000000b000017945 */ /* 0x000fe20003800200 */
[----:B------:R-:W-:Y:S01]  /*1490*/  ISETP.NE.AND P2, PT, R8, 0x1, PT ;  /* 0x000000010800780c */ /* 0x000fe20003f45270 */
[----:B------:R-:W-:Y:S02]  /*14a0*/  IMAD.U32 R8, RZ, RZ, UR14 ;  /* 0x0000000eff087e24 */ /* 0x000fe4000f8e00ff */
[----:B0-----:R-:W-:Y:S02]  /*14b0*/  VIADD R16, R28, UR14 ;  /* 0x0000000e1c107c36 */ /* 0x001fe40008000000 */
[----:B------:R-:W-:-:S06]  /*14c0*/  IMAD R8, R8, 0x4, R7 ;  /* 0x0000000408087824 */ /* 0x000fcc00078e0207 */
[----:B------:R-:W-:Y:S05]  /*14d0*/  @P0 BRA `(.L_x_23) ;  /* 0x0000000000140947 */ /* 0x000fea0003800000 */
[----:B-12---:R-:W0:Y:S01]  /*14e0*/  LDC.64 R14, c[0x0][0x390] ;  /* 0x0000e400ff0e7b82 */ /* 0x006e220000000a00 */
[----:B------:R-:W-:-:S05]  /*14f0*/  IADD3 R17, PT, PT, R28, R21, RZ ;  /* 0x000000151c117210 */ /* 0x000fca0007ffe0ff */
[----:B0-----:R-:W-:-:S06]  /*1500*/  IMAD.WIDE R14, R17, 0x4, R14 ;  /* 0x00000004110e7825 */ /* 0x001fcc00078e020e */
[----:B------:R-:W2:Y:S04]  /*1510*/  LDG.E.CONSTANT R15, desc[UR12][R14.64] ;  /* 0x0000000c0e0f7981 */ /* 0x000ea8000c1e9900 */
[----:B--2---:R0:W-:Y:S02]  /*1520*/  STS [R8], R15 ;  /* 0x0000000f08007388 */ /* 0x0041e40000000800 */
.L_x_23:
[----:B------:R-:W-:Y:S05]  /*1530*/  BSYNC.RECONVERGENT B1 ;  /* 0x0000000000017941 */ /* 0x000fea0003800200 */
.L_x_22:
[----:B------:R-:W-:Y:S01]  /*1540*/  IMAD.MOV.U32 R28, RZ, RZ, R16 ;  /* 0x000000ffff1c7224 */ /* 0x000fe200078e0010 */
[----:B------:R-:W-:Y:S06]  /*1550*/  @!P2 BRA `(.L_x_19) ;  /* 0x000000000028a947 */ /* 0x000fec0003800000 */
[C---:B------:R-:W-:Y:S01]  /*1560*/  ISETP.GE.AND P0, PT, R16.reuse, R9, PT ;  /* 0x000000091000720c */ /* 0x040fe20003f06270 */
[----:B------:R-:W-:-:S12]  /*1570*/  VIADD R28, R16, UR14 ;  /* 0x0000000e101c7c36 */ /* 0x000fd80008000000 */
[----:B------:R-:W-:Y:S05]  /*1580*/  @P0 BRA `(.L_x_19) ;  /* 0x00000000001c0947 */ /* 0x000fea0003800000 */
[----:B012---:R-:W0:Y:S01]  /*1590*/  LDC.64 R14, c[0x0][0x390] ;  /* 0x0000e400ff0e7b82 */ /* 0x007e220000000a00 */
[----:B------:R-:W-:-:S04]  /*15a0*/  IMAD.IADD R17, R16, 0x1, R21 ;  /* 0x0000000110117824 */ /* 0x000fc800078e0215 */
[----:B0-----:R-:W-:-:S06]  /*15b0*/  IMAD.WIDE R14, R17, 0x4, R14 ;  /* 0x00000004110e7825 */ /* 0x001fcc00078e020e */
[----:B------:R-:W2:Y:S01]  /*15c0*/  LDG.E.CONSTANT R14, desc[UR12][R14.64] ;  /* 0x0000000c0e0e7981 */ /* 0x000ea2000c1e9900 */
[----:B------:R-:W-:-:S04]  /*15d0*/  IMAD.U32 R17, RZ, RZ, UR14 ;  /* 0x0000000eff117e24 */ /* 0x000fc8000f8e00ff */
[----:B------:R-:W-:-:S05]  /*15e0*/  IMAD R17, R17, 0x4, R8 ;  /* 0x0000000411117824 */ /* 0x000fca00078e0208 */
[----:B--2---:R3:W-:Y:S02]  /*15f0*/  STS [R17], R14 ;  /* 0x0000000e11007388 */ /* 0x0047e40000000800 */
.L_x_19:
[----:B------:R-:W-:Y:S05]  /*1600*/  BSYNC.RECONVERGENT B0 ;  /* 0x0000000000007941 */ /* 0x000fea0003800200 */
.L_x_18:
[----:B------:R-:W-:Y:S04]  /*1610*/  BSSY.RECONVERGENT B0, `(.L_x_24) ;  /* 0x0000034000007945 */ /* 0x000fe80003800200 */
[----:B------:R-:W-:Y:S05]  /*1620*/  @!P1 BRA `(.L_x_25) ;  /* 0x0000000000c89947 */ /* 0x000fea0003800000 */
.L_x_26:
[C---:B------:R-:W-:Y:S01]  /*1630*/  ISETP.GE.AND P0, PT, R28.reuse, R9, PT ;  /* 0x000000091c00720c */ /* 0x040fe20003f06270 */
[----:B------:R-:W-:-:S04]  /*1640*/  VIADD R22, R28, UR14 ;  /* 0x0000000e1c167c36 */ /* 0x000fc80008000000 */
[C---:B------:R-:W-:Y:S01]  /*1650*/  VIADD R24, R22.reuse, UR14 ;  /* 0x0000000e16187c36 */ /* 0x040fe20008000000 */
[----:B------:R-:W-:-:S04]  /*1660*/  ISETP.GE.AND P1, PT, R22, R9, PT ;  /* 0x000000091600720c */ /* 0x000fc80003f26270 */
[----:B------:R-:W-:-:S03]  /*1670*/  ISETP.GE.AND P2, PT, R24, R9, PT ;  /* 0x000000091800720c */ /* 0x000fc60003f46270 */
[----:B0-----:R-:W0:Y:S01]  /*1680*/  @!P0 S2R R15, SR_CgaCtaId ;  /* 0x00000000000f8919 */ /* 0x001e220000008800 */
[----:B------:R-:W4:Y:S01]  /*1690*/  @!P0 LDC.64 R18, c[0x0][0x390] ;  /* 0x0000e400ff128b82 */ /* 0x000f220000000a00 */
[----:B------:R-:W-:-:S04]  /*16a0*/  @!P0 MOV R8, 0x400 ;  /* 0x0000040000088802 */ /* 0x000fc80000000f00 */
[----:B------:R-:W-:Y:S01]  /*16b0*/  @!P0 IADD3 R8, PT, PT, R8, 0x1000, RZ ;  /* 0x0000100008088810 */ /* 0x000fe20007ffe0ff */
[----:B------:R-:W5:Y:S01]  /*16c0*/  @!P1 S2R R23, SR_CgaCtaId ;  /* 0x0000000000179919 */ /* 0x000f620000008800 */
[----:B------:R-:W-:Y:S01]  /*16d0*/  @!P1 IMAD.IADD R27, R21, 0x1, R22 ;  /* 0x00000001151b9824 */ /* 0x000fe200078e0216 */
[----:B-1-3--:R-:W1:Y:S01]  /*16e0*/  @!P1 LDC.64 R16, c[0x0][0x390] ;  /* 0x0000e400ff109b82 */ /* 0x00ae620000000a00 */
[----:B------:R-:W-:Y:S02]  /*16f0*/  @!P1 MOV R26, 0x400 ;  /* 0x00000400001a9802 */ /* 0x000fe40000000f00 */
[----:B0-----:R-:W-:Y:S01]  /*1700*/  @!P0 LEA R25, R15, R8, 0x18 ;  /* 0x000000080f198211 */ /* 0x001fe200078ec0ff */
[----:B------:R-:W-:-:S04]  /*1710*/  VIADD R8, R24, UR14 ;  /* 0x0000000e18087c36 */ /* 0x000fc80008000000 */
[----:B--2---:R-:W0:Y:S01]  /*1720*/  @!P2 LDC.64 R14, c[0x0][0x390] ;  /* 0x0000e400ff0eab82 */ /* 0x004e220000000a00 */
[----:B------:R-:W-:Y:S01]  /*1730*/  @!P0 IMAD R20, R28, 0x4, R25 ;  /* 0x000000041c148824 */ /* 0x000fe200078e0219 */
[----:B------:R-:W-:Y:S01]  /*1740*/  ISETP.GE.AND P3, PT, R8, R9, PT ;  /* 0x000000090800720c */ /* 0x000fe20003f66270 */
[----:B------:R-:W-:-:S04]  /*1750*/  @!P0 IMAD.IADD R25, R21, 0x1, R28 ;  /* 0x0000000115198824 */ /* 0x000fc800078e021c */
[----:B----4-:R-:W-:Y:S02]  /*1760*/  @!P0 IMAD.WIDE R18, R25, 0x4, R18 ;  /* 0x0000000419128825 */ /* 0x010fe400078e0212 */
[----:B------:R-:W2:Y:S02]  /*1770*/  @!P2 S2R R25, SR_CgaCtaId ;  /* 0x000000000019a919 */ /* 0x000ea40000008800 */
[----:B-1----:R-:W-:Y:S02]  /*1780*/  @!P1 IMAD.WIDE R16, R27, 0x4, R16 ;  /* 0x000000041b109825 */ /* 0x002fe400078e0210 */
[----:B------:R1:W3:Y:S02]  /*1790*/  @!P0 LDG.E.CONSTANT R19, desc[UR12][R18.64] ;  /* 0x0000000c12138981 */ /* 0x0002e4000c1e9900 */
[----:B------:R-:W-:Y:S02]  /*17a0*/  @!P2 IMAD.IADD R27, R21, 0x1, R24 ;  /* 0x00000001151ba824 */ /* 0x000fe400078e0218 */
[----:B------:R-:W-:Y:S01]  /*17b0*/  @!P1 VIADD R26, R26, 0x1000 ;  /* 0x000010001a1a9836 */ /* 0x000fe20000000000 */
[----:B------:R-:W4:Y:S01]  /*17c0*/  @!P1 LDG.E.CONSTANT R16, desc[UR12][R16.64] ;  /* 0x0000000c10109981 */ /* 0x000f22000c1e9900 */
[----:B0-----:R-:W-:-:S03]  /*17d0*/  @!P2 IMAD.WIDE R14, R27, 0x4, R14 ;  /* 0x000000041b0ea825 */ /* 0x001fc600078e020e */
[----:B-----5:R-:W-:Y:S01]  /*17e0*/  @!P1 LEA R23, R23, R26, 0x18 ;  /* 0x0000001a17179211 */ /* 0x020fe200078ec0ff */
[----:B------:R-:W0:Y:S01]  /*17f0*/  @!P3 S2R R28, SR_CgaCtaId ;  /* 0x00000000001cb919 */ /* 0x000e220000008800 */
[----:B------:R-:W5:Y:S01]  /*1800*/  @!P3 LDC.64 R26, c[0x0][0x390] ;  /* 0x0000e400ff1abb82 */ /* 0x000f620000000a00 */
[----:B-1----:R-:W-:Y:S01]  /*1810*/  @!P2 MOV R18, 0x400 ;  /* 0x000004000012a802 */ /* 0x002fe20000000f00 */
[----:B------:R-:W4:Y:S04]  /*1820*/  @!P2 LDG.E.CONSTANT R14, desc[UR12][R14.64] ;  /* 0x0000000c0e0ea981 */ /* 0x000f28000c1e9900 */
[----:B------:R-:W-:-:S05]  /*1830*/  @!P2 VIADD R18, R18, 0x1000 ;  /* 0x000010001212a836 */ /* 0x000fca0000000000 */
[----:B--2---:R-:W-:Y:S02]  /*1840*/  @!P2 LEA R29, R25, R18, 0x18 ;  /* 0x00000012191da211 */ /* 0x004fe400078ec0ff */
[----:B------:R-:W-:-:S04]  /*1850*/  @!P3 MOV R18, 0x400 ;  /* 0x000004000012b802 */ /* 0x000fc80000000f00 */
[----:B------:R-:W-:Y:S01]  /*1860*/  @!P3 IADD3 R25, PT, PT, R18, 0x1000, RZ ;  /* 0x000010001219b810 */ /* 0x000fe20007ffe0ff */
[----:B------:R-:W-:-:S04]  /*1870*/  @!P3 IMAD.IADD R18, R21, 0x1, R8 ;  /* 0x000000011512b824 */ /* 0x000fc800078e0208 */
[----:B-----5:R-:W-:-:S06]  /*1880*/  @!P3 IMAD.WIDE R26, R18, 0x4, R26 ;  /* 0x00000004121ab825 */ /* 0x020fcc00078e021a */
[----:B------:R-:W2:Y:S01]  /*1890*/  @!P3 LDG.E.CONSTANT R26, desc[UR12][R26.64] ;  /* 0x0000000c1a1ab981 */ /* 0x000ea2000c1e9900 */
[----:B0-----:R-:W-:Y:S01]  /*18a0*/  @!P3 LEA R25, R28, R25, 0x18 ;  /* 0x000000191c19b211 */ /* 0x001fe200078ec0ff */
[----:B------:R-:W-:Y:S02]  /*18b0*/  @!P1 IMAD R23, R22, 0x4, R23 ;  /* 0x0000000416179824 */ /* 0x000fe400078e0217 */
[----:B------:R-:W-:Y:S02]  /*18c0*/  @!P2 IMAD R29, R24, 0x4, R29 ;  /* 0x00000004181da824 */ /* 0x000fe400078e021d */
[C---:B------:R-:W-:Y:S02]  /*18d0*/  @!P3 IMAD R25, R8.reuse, 0x4, R25 ;  /* 0x000000040819b824 */ /* 0x040fe400078e0219 */
[----:B------:R-:W-:Y:S01]  /*18e0*/  VIADD R28, R8, UR14 ;  /* 0x0000000e081c7c36 */ /* 0x000fe20008000000 */
[----:B---3--:R0:W-:Y:S04]  /*18f0*/  @!P0 STS [R20], R19 ;  /* 0x0000001314008388 */ /* 0x0081e80000000800 */
[----:B----4-:R0:W-:Y:S01]  /*1900*/  @!P1 STS [R23], R16 ;  /* 0x0000001017009388 */ /* 0x0101e20000000800 */
[----:B------:R-:W-:-:S03]  /*1910*/  ISETP.GE.U32.AND P0, PT, R28, 0x400, PT ;  /* 0x000004001c00780c */ /* 0x000fc60003f06070 */
[----:B------:R0:W-:Y:S04]  /*1920*/  @!P2 STS [R29], R14 ;  /* 0x0000000e1d00a388 */ /* 0x0001e80000000800 */
[----:B--2---:R0:W-:Y:S06]  /*1930*/  @!P3 STS [R25], R26 ;  /* 0x0000001a1900b388 */ /* 0x0041ec0000000800 */
[----:B------:R-:W-:Y:S05]  /*1940*/  @!P0 BRA `(.L_x_26) ;  /* 0xfffffffc00388947 */ /* 0x000fea000383ffff */
.L_x_25:
[----:B------:R-:W-:Y:S05]  /*1950*/  BSYNC.RECONVERGENT B0 ;  /* 0x0000000000007941 */ /* 0x000fea0003800200 */
.L_x_24:
[----:B------:R-:W4:Y:S01]  /*1960*/  S2UR UR9, SR_CgaCtaId ;  /* 0x00000000000979c3 */ /* 0x000f220000008800 */
[----:B------:R-:W-:-:S07]  /*1970*/  ULOP3.LUT UR11, UR8, 0xffff, URZ, 0xc0, !UPT ;  /* 0x0000ffff080b7892 */ /* 0x000fce000f8ec0ff */
[----:B------:R-:W-:Y:S01]  /*1980*/  BAR.SYNC.DEFER_BLOCKING 0x0 ;  /* 0x0000000000007b1d */ /* 0x000fe20000010000 */
[----:B0-----:R-:W-:Y:S02]  /*1990*/  VIADD R15, R4, -UR6 ;  /* 0x80000006040f7c36 */ /* 0x001fe40008000000 */
[----:B------:R-:W-:-:S03]  /*19a0*/  IMAD R8, R0, UR11, RZ ;  /* 0x0000000b00087c24 */ /* 0x000fc6000f8e02ff */
[----:B------:R-:W-:Y:S01]  /*19b0*/  UMOV UR4, 0x400 ;  /* 0x0000040000047882 */ /* 0x000fe20000000000 */
[----:B------:R-:W-:Y:S01]  /*19c0*/  BSSY.RECONVERGENT B1, `(.L_x_27) ;  /* 0x0000031000017945 */ /* 0x000fe20003800200 */
[----:B------:R-:W-:Y:S01]  /*19d0*/  UIADD3 UR10, UPT, UPT, UR4, 0x1000, URZ ;  /* 0x00001000040a7890 */ /* 0x000fe2000fffe0ff */
[C---:B------:R-:W-:Y:S02]  /*19e0*/  VIMNMX R9, PT, PT, R8.reuse, R15, PT ;  /* 0x0000000f08097248 */ /* 0x040fe40003fe0100 */
[----:B------:R-:W-:Y:S02]  /*19f0*/  VIADDMNMX R8, R8, UR11, R15, PT ;  /* 0x0000000b08087c46 */ /* 0x000fe4000b80010f */
[----:B------:R-:W-:Y:S02]  /*1a00*/  VIMNMX R24, PT, PT, R10, R9, PT ;  /* 0x000000090a187248 */ /* 0x000fe40003fe0100 */
[C---:B------:R-:W-:Y:S02]  /*1a10*/  VIADDMNMX R15, R9.reuse, -R11, RZ, !PT ;  /* 0x8000000b090f7246 */ /* 0x040fe400078001ff */
[C---:B------:R-:W-:Y:S01]  /*1a20*/  VIADDMNMX R16, R9.reuse, -R10, RZ, !PT ;  /* 0x8000000a09107246 */ /* 0x040fe200078001ff */
[----:B-123--:R-:W-:Y:S01]  /*1a30*/  IMAD.IADD R14, R9, 0x1, -R24 ;  /* 0x00000001090e7824 */ /* 0x00efe200078e0a18 */
[----:B----4-:R-:W-:-:S02]  /*1a40*/  ULEA UR4, UR9, UR4, 0x18 ;  /* 0x0000000409047291 */ /* 0x010fc4000f8ec0ff */
[----:B------:R-:W-:-:S12]  /*1a50*/  ULEA UR10, UR9, UR10, 0x18 ;  /* 0x0000000a090a7291 */ /* 0x000fd8000f8ec0ff */
.L_x_32:
[----:B------:R-:W-:Y:S01]  /*1a60*/  ISETP.GE.AND P0, PT, R14, R11, PT ;  /* 0x0000000b0e00720c */ /* 0x000fe20003f06270 */
[----:B------:R-:W-:Y:S04]  /*1a70*/  BSSY.RECONVERGENT B2, `(.L_x_28) ;  /* 0x0000024000027945 */ /* 0x000fe80003800200 */
[----:B------:R-:W-:Y:S01]  /*1a80*/  BSSY.RELIABLE B0, `(.L_x_29) ;  /* 0x0000017000007945 */ /* 0x000fe20003800100 */
[C---:B------:R-:W-:Y:S01]  /*1a90*/  LEA R20, R24.reuse, UR4, 0x2 ;  /* 0x0000000418147c11 */ /* 0x040fe2000f8e10ff */
[----:B------:R-:W-:Y:S01]  /*1aa0*/  IMAD.MOV.U32 R19, RZ, RZ, R14 ;  /* 0x000000ffff137224 */ /* 0x000fe200078e000e */
[----:B------:R-:W-:Y:S02]  /*1ab0*/  ISETP.LT.OR P0, PT, R24, 0x1, P0 ;  /* 0x000000011800780c */ /* 0x000fe40000701670 */
[----:B------:R-:W-:-:S02]  /*1ac0*/  LEA R22, R14, UR10, 0x2 ;  /* 0x0000000a0e167c11 */ /* 0x000fc4000f8e10ff */
[----:B------:R-:W-:-:S09]  /*1ad0*/  MOV R17, R24 ;  /* 0x0000001800117202 */ /* 0x000fd20000000f00 */
[----:B------:R-:W-:Y:S05]  /*1ae0*/  @P0 BRA `(.L_x_30) ;  /* 0x00000000002c0947 */ /* 0x000fea0003800000 */
[----:B------:R-:W-:Y:S04]  /*1af0*/  LDS R18, [R20+-0x4] ;  /* 0xfffffc0014127984 */ /* 0x000fe80000000800 */
[----:B------:R-:W0:Y:S02]  /*1b00*/  LDS R21, [R22] ;  /* 0x0000000016157984 */ /* 0x000e240000000800 */
[----:B0-----:R-:W-:-:S13]  /*1b10*/  ISETP.GT.AND P1, PT, R18, R21, PT ;  /* 0x000000151200720c */ /* 0x001fda0003f24270 */
[----:B------:R-:W-:Y:S01]  /*1b20*/  @P1 IADD3 R18, PT, PT, R24, 0x1, -R15 ;  /* 0x0000000118121810 */ /* 0x000fe20007ffe80f */
[----:B------:R-:W-:Y:S05]  /*1b30*/  @P1 BREAK.RELIABLE B0 ;  /* 0x0000000000001942 */ /* 0x000fea0003800100 */
[----:B------:R-:W-:Y:S01]  /*1b40*/  @P1 SHF.R.S32.HI R21, RZ, 0x1, R18 ;  /* 0x00000001ff151819 */ /* 0x000fe20000011412 */
[----:B------:R-:W-:Y:S01]  /*1b50*/  @P1 IMAD.MOV.U32 R16, RZ, RZ, R19 ;  /* 0x000000ffff101224 */ /* 0x000fe200078e0013 */
[----:B------:R-:W-:-:S03]  /*1b60*/  @P1 PLOP3.LUT P0, PT, PT, PT, PT, 0x8, 0x80 ;  /* 0x000000000080181c */ /* 0x000fc60003f0e170 */
[--C-:B------:R-:W-:Y:S02]  /*1b70*/  @P1 IMAD.IADD R14, R14, 0x1, R21.reuse ;  /* 0x000000010e0e1824 */ /* 0x100fe400078e0215 */
[----:B------:R-:W-:Y:S01]  /*1b80*/  @P1 IMAD.IADD R24, R24, 0x1, -R21 ;  /* 0x0000000118181824 */ /* 0x000fe200078e0a15 */
[----:B------:R-:W-:Y:S07]  /*1b90*/  @P1 BRA `(.L_x_31) ;  /* 0x0000000000441947 */ /* 0x000fee0003800000 */
.L_x_30:
[----:B------:R-:W-:Y:S02]  /*1ba0*/  ISETP.GE.AND P1, PT, R24, R10, PT ;  /* 0x0000000a1800720c */ /* 0x000fe40003f26270 */
[----:B------:R-:W-:Y:S02]  /*1bb0*/  PLOP3.LUT P0, PT, PT, PT, PT, 0x80, 0x8 ;  /* 0x000000000008781c */ /* 0x000fe40003f0f070 */
[----:B------:R-:W-:-:S13]  /*1bc0*/  ISETP.LT.OR P1, PT, R14, 0x1, P1 ;  /* 0x000000010e00780c */ /* 0x000fda0000f21670 */
[----:B------:R-:W-:Y:S05]  /*1bd0*/  @P1 BREAK.RELIABLE B0 ;  /* 0x0000000000001942 */ /* 0x000fea0003800100 */
[----:B------:R-:W-:Y:S05]  /*1be0*/  @P1 BRA `(.L_x_31) ;  /* 0x0000000000301947 */ /* 0x000fea0003800000 */
[----:B------:R-:W-:Y:S05]  /*1bf0*/  BSYNC.RELIABLE B0 ;  /* 0x0000000000007941 */ /* 0x000fea0003800100 */
.L_x_29:
[----:B------:R-:W-:Y:S01]  /*1c00*/  LDS R14, [R22+-0x4] ;  /* 0xfffffc00160e7984 */ /* 0x000fe20000000800 */
[----:B------:R-:W-:-:S03]  /*1c10*/  IMAD.MOV.U32 R24, RZ, RZ, R17 ;  /* 0x000000ffff187224 */ /* 0x000fc600078e0011 */
[----:B------:R-:W0:Y:S02]  /*1c20*/  LDS R21, [R20] ;  /* 0x0000000014157984 */ /* 0x000e240000000800 */
[----:B0-----:R-:W-:-:S13]  /*1c30*/  ISETP.GE.AND P1, PT, R14, R21, PT ;  /* 0x000000150e00720c */ /* 0x001fda0003f26270 */
[----:B------:R-:W-:Y:S01]  /*1c40*/  @P1 IADD3 R14, PT, PT, R19, 0x1, -R16 ;  /* 0x00000001130e1810 */ /* 0x000fe20007ffe810 */
[----:B------:R-:W-:Y:S01]  /*1c50*/  @P1 IMAD.MOV.U32 R15, RZ, RZ, R17 ;  /* 0x000000ffff0f1224 */ /* 0x000fe200078e0011 */
[----:B------:R-:W-:Y:S02]  /*1c60*/  @P1 PLOP3.LUT P0, PT, PT, PT, PT, 0x8, 0x80 ;  /* 0x000000000080181c */ /* 0x000fe40003f0e170 */
[----:B------:R-:W-:Y:S01]  /*1c70*/  @P1 SHF.R.S32.HI R18, RZ, 0x1, R14 ;  /* 0x00000001ff121819 */ /* 0x000fe2000001140e */
[----:B------:R-:W-:-:S03]  /*1c80*/  IMAD.MOV.U32 R14, RZ, RZ, R19 ;  /* 0x000000ffff0e7224 */ /* 0x000fc600078e0013 */
[----:B------:R-:W-:Y:S01]  /*1c90*/  @P1 IADD3 R24, PT, PT, R17, R18, RZ ;  /* 0x0000001211181210 */ /* 0x000fe20007ffe0ff */
[----:B------:R-:W-:-:S07]  /*1ca0*/  @P1 IMAD.IADD R14, R19, 0x1, -R18 ;  /* 0x00000001130e1824 */ /* 0x000fce00078e0a12 */
.L_x_31:
[----:B------:R-:W-:Y:S05]  /*1cb0*/  BSYNC.RECONVERGENT B2 ;  /* 0x0000000000027941 */ /* 0x000fea0003800200 */
.L_x_28:
[----:B------:R-:W-:Y:S05]  /*1cc0*/  @!P0 BRA `(.L_x_32) ;  /* 0xfffffffc00648947 */ /* 0x000fea000383ffff */
[----:B------:R-:W-:Y:S05]  /*1cd0*/  BSYNC.RECONVERGENT B1 ;  /* 0x0000000000017941 */ /* 0x000fea0003800200 */
.L_x_27:
[----:B------:R-:W-:Y:S05]  /*1ce0*/  WARPSYNC.ALL ;  /* 0x0000000000007948 */ /* 0x000fea0003800000 */
[----:B------:R-:W0:Y:S01]  /*1cf0*/  S2UR UR9, SR_CgaCtaId ;  /* 0x00000000000979c3 */ /* 0x000e220000008800 */
[----:B------:R-:W-:Y:S01]  /*1d00*/  VIMNMX R19, PT, PT, R10, R8, PT ;  /* 0x000000080a137248 */ /* 0x000fe20003fe0100 */
[----:B------:R-:W-:Y:S01]  /*1d10*/  UMOV UR4, 0x400 ;  /* 0x0000040000047882 */ /* 0x000fe20000000000 */
[----:B------:R-:W-:Y:S01]  /*1d20*/  BSSY.RECONVERGENT B2, `(.L_x_33) ;  /* 0x000002e000027945 */ /* 0x000fe20003800200 */
[----:B------:R-:W-:Y:S01]  /*1d30*/  UIADD3 UR10, UPT, UPT, UR4, 0x1000, URZ ;  /* 0x00001000040a7890 */ /* 0x000fe2000fffe0ff */
[C---:B------:R-:W-:Y:S01]  /*1d40*/  VIADDMNMX R16, R8.reuse, -R11, RZ, !PT ;  /* 0x8000000b08107246 */ /* 0x040fe200078001ff */
[C---:B------:R-:W-:Y:S01]  /*1d50*/  IMAD.IADD R18, R8.reuse, 0x1, -R19 ;  /* 0x0000000108127824 */ /* 0x040fe200078e0a13 */
[----:B------:R-:W-:Y:S01]  /*1d60*/  VIADDMNMX R14, R8, -R10, RZ, !PT ;  /* 0x8000000a080e7246 */ /* 0x000fe200078001ff */
[----:B0-----:R-:W-:-:S02]  /*1d70*/  ULEA UR4, UR9, UR4, 0x18 ;  /* 0x0000000409047291 */ /* 0x001fc4000f8ec0ff */
[----:B------:R-:W-:-:S12]  /*1d80*/  ULEA UR10, UR9, UR10, 0x18 ;  /* 0x0000000a090a7291 */ /* 0x000fd8000f8ec0ff */
.L_x_38:
[C---:B------:R-:W-:Y:S01]  /*1d90*/  ISETP.GE.AND P0, PT, R18.reuse, R11, PT ;  /* 0x0000000b1200720c */ /* 0x040fe20003f06270 */
[----:B------:R-:W-:Y:S04]  /*1da0*/  BSSY.RECONVERGENT B3, `(.L_x_34) ;  /* 0x0000024000037945 */ /* 0x000fe80003800200 */
[----:B------:R-:W-:Y:S01]  /*1db0*/  BSSY.RELIABLE B1, `(.L_x_35) ;  /* 0x0000017000017945 */ /* 0x000fe20003800100 */
[C---:B------:R-:W-:Y:S01]  /*1dc0*/  LEA R22, R19.reuse, UR4, 0x2 ;  /* 0x0000000413167c11 */ /* 0x040fe2000f8e10ff */
[----:B------:R-:W-:Y:S01]  /*1dd0*/  IMAD.MOV.U32 R15, RZ, RZ, R19 ;  /* 0x000000ffff0f7224 */ /* 0x000fe200078e0013 */
[----:B------:R-:W-:Y:S01]  /*1de0*/  ISETP.LT.OR P0, PT, R19, 0x1, P0 ;  /* 0x000000011300780c */ /* 0x000fe20000701670 */
[----:B------:R-:W-:Y:S01]  /*1df0*/  IMAD.MOV.U32 R17, RZ, RZ, R18 ;  /* 0x000000ffff117224 */ /* 0x000fe200078e0012 */
[----:B------:R-:W-:-:S11]  /*1e00*/  LEA R23, R18, UR10, 0x2 ;  /* 0x0000000a12177c11 */ /* 0x000fd6000f8e10ff */
        /* <DEDUP_REMOVED lines=12> */
.L_x_36:
[----:B------:R-:W-:Y:S02]  /*1ed0*/  ISETP.GE.AND P1, PT, R19, R10, PT ;  /* 0x0000000a1300720c */ /* 0x000fe40003f26270 */
[----:B------:R-:W-:Y:S02]  /*1ee0*/  PLOP3.LUT P0, PT, PT, PT, PT, 0x80, 0x8 ;  /* 0x000000000008781c */ /* 0x000fe40003f0f070 */
[----:B------:R-:W-:-:S13]  /*1ef0*/  ISETP.LT.OR P1, PT, R18, 0x1, P1 ;  /* 0x000000011200780c */ /* 0x000fda0000f21670 */
[----:B------:R-:W-:Y:S05]  /*1f00*/  @P1 BREAK.RELIABLE B1 ;  /* 0x0000000000011942 */ /* 0x000fea0003800100 */
[----:B------:R-:W-:Y:S05]  /*1f10*/  @P1 BRA `(.L_x_37) ;  /* 0x0000000000301947 */ /* 0x000fea0003800000 */
[----:B------:R-:W-:Y:S05]  /*1f20*/  BSYNC.RELIABLE B1 ;  /* 0x0000000000017941 */ /* 0x000fea0003800100 */
.L_x_35:
[----:B------:R-:W-:Y:S04]  /*1f30*/  LDS R18, [R23+-0x4] ;  /* 0xfffffc0017127984 */ /* 0x000fe80000000800 */
[----:B------:R-:W0:Y:S02]  /*1f40*/  LDS R19, [R22] ;  /* 0x0000000016137984 */ /* 0x000e240000000800 */
[----:B0-----:R-:W-:Y:S02]  /*1f50*/  ISETP.GE.AND P1, PT, R18, R19, PT ;  /* 0x000000131200720c */ /* 0x001fe40003f26270 */
[----:B------:R-:W-:-:S11]  /*1f60*/  MOV R19, R15 ;  /* 0x0000000f00137202 */ /* 0x000fd60000000f00 */
[----:B------:R-:W-:Y:S01]  /*1f70*/  @P1 IADD3 R18, PT, PT, R17, 0x1, -R14 ;  /* 0x0000000111121810 */ /* 0x000fe20007ffe80e */
[----:B------:R-:W-:Y:S01]  /*1f80*/  @P1 IMAD.MOV.U32 R16, RZ, RZ, R15 ;  /* 0x000000ffff101224 */ /* 0x000fe200078e000f */
[----:B------:R-:W-:Y:S02]  /*1f90*/  @P1 PLOP3.LUT P0, PT, PT, PT, PT, 0x8, 0x80 ;  /* 0x000000000080181c */ /* 0x000fe40003f0e170 */
[----:B------:R-:W-:Y:S01]  /*1fa0*/  @P1 SHF.R.S32.HI R20, RZ, 0x1, R18 ;  /* 0x00000001ff141819 */ /* 0x000fe20000011412 */
[----:B------:R-:W-:-:S04]  /*1fb0*/  IMAD.MOV.U32 R18, RZ, RZ, R17 ;  /* 0x000000ffff127224 */ /* 0x000fc800078e0011 */
[--C-:B------:R-:W-:Y:S02]  /*1fc0*/  @P1 IMAD.IADD R19, R15, 0x1, R20.reuse ;  /* 0x000000010f131824 */ /* 0x100fe400078e0214 */
[----:B------:R-:W-:-:S07]  /*1fd0*/  @P1 IMAD.IADD R18, R17, 0x1, -R20 ;  /* 0x0000000111121824 */ /* 0x000fce00078e0a14 */
.L_x_37:
[----:B------:R-:W-:Y:S05]  /*1fe0*/  BSYNC.RECONVERGENT B3 ;  /* 0x0000000000037941 */ /* 0x000fea0003800200 */
.L_x_34:
[----:B------:R-:W-:Y:S05]  /*1ff0*/  @!P0 BRA `(.L_x_38) ;  /* 0xfffffffc00648947 */ /* 0x000fea000383ffff */
[----:B------:R-:W-:Y:S05]  /*2000*/  BSYNC.RECONVERGENT B2 ;  /* 0x0000000000027941 */ /* 0x000fea0003800200 */
.L_x_33:
[----:B------:R-:W-:Y:S05]  /*2010*/  WARPSYNC.ALL ;  /* 0x0000000000007948 */ /* 0x000fea0003800000 */
[----:B------:R-:W0:Y:S01]  /*2020*/  S2R R22, SR_CgaCtaId ;  /* 0x0000000000167919 */ /* 0x000e220000008800 */
[--C-:B------:R-:W-:Y:S01]  /*2030*/  IMAD.IADD R25, R9, 0x1, -R24.reuse ;  /* 0x0000000109197824 */ /* 0x100fe200078e0a18 */
[----:B------:R-:W1:Y:S01]  /*2040*/  LDCU.64 UR10, c[0x0][0x3a0] ;  /* 0x00007400ff0a77ac */ /* 0x000e620008000a00 */
[----:B------:R-:W-:Y:S01]  /*2050*/  IMAD.IADD R21, R19, 0x1, -R24 ;  /* 0x0000000113157824 */ /* 0x000fe200078e0a18 */
[----:B------:R-:W-:Y:S01]  /*2060*/  SHF.R.S32.HI R14, RZ, 0x1f, R9 ;  /* 0x0000001fff0e7819 */ /* 0x000fe20000011409 */
[----:B------:R-:W-:Y:S01]  /*2070*/  BSSY.RECONVERGENT B2, `(.L_x_39) ;  /* 0x0000029000027945 */ /* 0x000fe20003800200 */
[----:B------:R-:W-:Y:S01]  /*2080*/  IADD3 R8, PT, PT, R8, -R25, -R19 ;  /* 0x8000001908087210 */ /* 0x000fe20007ffe813 */
[----:B------:R-:W-:Y:S01]  /*2090*/  IMAD.MOV.U32 R27, RZ, RZ, RZ ;  /* 0x000000ffff1b7224 */ /* 0x000fe200078e00ff */
[--C-:B------:R-:W-:Y:S01]  /*20a0*/  IADD3 R15, P0, P1, R9, UR6, R3.reuse ;  /* 0x00000006090f7c10 */ /* 0x100fe2000f91e003 */
[----:B------:R-:W-:Y:S01]  /*20b0*/  IMAD.MOV.U32 R23, RZ, RZ, RZ ;  /* 0x000000ffff177224 */ /* 0x000fe200078e00ff */
[----:B------:R-:W-:-:S02]  /*20c0*/  SHF.R.S32.HI R17, RZ, 0x1f, R3 ;  /* 0x0000001fff117819 */ /* 0x000fc40000011403 */
[----:B------:R-:W-:Y:S02]  /*20d0*/  VIMNMX R18, PT, PT, R21, R8, PT ;  /* 0x0000000815127248 */ /* 0x000fe40003fe0100 */
[----:B------:R-:W-:Y:S02]  /*20e0*/  IADD3.X R16, PT, PT, R14, RZ, R17, P0, P1 ;  /* 0x000000ff0e107210 */ /* 0x000fe400007e2411 */
[----:B------:R-:W-:Y:S02]  /*20f0*/  MOV R9, 0x400 ;  /* 0x0000040000097802 */ /* 0x000fe40000000f00 */
[----:B------:R-:W-:Y:S01]  /*2100*/  ISETP.GE.AND P0, PT, R18, 0x1, PT ;  /* 0x000000011200780c */ /* 0x000fe20003f06270 */
[----:B------:R-:W-:Y:S01]  /*2110*/  HFMA2 R18, -RZ, RZ, 0, 0 ;  /* 0x00000000ff127431 */ /* 0x000fe200000001ff */
[----:B-1----:R-:W-:Y:S01]  /*2120*/  LEA R14, P1, R15, UR10, 0x2 ;  /* 0x0000000a0f0e7c11 */ /* 0x002fe2000f8210ff */
[----:B------:R-:W-:-:S03]  /*2130*/  VIADD R17, R9, 0x1000 ;  /* 0x0000100009117836 */ /* 0x000fc60000000000 */
[----:B------:R-:W-:Y:S02]  /*2140*/  LEA.HI.X R15, R15, UR11, R16, 0x2, P1 ;  /* 0x0000000b0f0f7c11 */ /* 0x000fe400088f1410 */
[C---:B0-----:R-:W-:Y:S02]  /*2150*/  LEA R9, R22.reuse, R9, 0x18 ;  /* 0x0000000916097211 */ /* 0x041fe400078ec0ff */
[----:B------:R-:W-:-:S03]  /*2160*/  LEA R22, R22, R17, 0x18 ;  /* 0x0000001116167211 */ /* 0x000fc600078ec0ff */
[----:B------:R-:W-:Y:S02]  /*2170*/  IMAD R20, R24, 0x4, R9 ;  /* 0x0000000418147824 */ /* 0x000fe400078e0209 */
[----:B------:R-:W-:Y:S01]  /*2180*/  IMAD R25, R25, 0x4, R22 ;  /* 0x0000000419197824 */ /* 0x000fe200078e0216 */
[----:B------:R-:W-:Y:S06]  /*2190*/  @!P0 BRA `(.L_x_40) ;  /* 0x0000000000588947 */ /* 0x000fec0003800000 */
[----:B------:R-:W-:Y:S02]  /*21a0*/  IMAD.MOV.U32 R23, RZ, RZ, RZ ;  /* 0x000000ffff177224 */ /* 0x000fe400078e00ff */
[----:B------:R-:W-:Y:S02]  /*21b0*/  IMAD.MOV.U32 R27, RZ, RZ, RZ ;  /* 0x000000ffff1b7224 */ /* 0x000fe400078e00ff */
[----:B------:R-:W-:-:S07]  /*21c0*/  IMAD.MOV.U32 R18, RZ, RZ, RZ ;  /* 0x000000ffff127224 */ /* 0x000fce00078e00ff */
.L_x_41:
[C---:B------:R-:W-:Y:S01]  /*21d0*/  LEA R26, R18.reuse, R20, 0x2 ;  /* 0x00000014121a7211 */ /* 0x040fe200078e10ff */
[----:B------:R-:W-:Y:S02]  /*21e0*/  IMAD R28, R27, 0x4, R25 ;  /* 0x000000041b1c7824 */ /* 0x000fe400078e0219 */
[----:B------:R-:W-:-:S03]  /*21f0*/  VIADD R29, R18, 0x1 ;  /* 0x00000001121d7836 */ /* 0x000fc60000000000 */
[----:B------:R-:W-:Y:S04]  /*2200*/  LDS R26, [R26] ;  /* 0x000000001a1a7984 */ /* 0x000fe80000000800 */
[----:B------:R-:W0:Y:S02]  /*2210*/  LDS R17, [R28] ;  /* 0x000000001c117984 */ /* 0x000e240000000800 */
[CC--:B0-----:R-:W-:Y:S02]  /*2220*/  ISETP.GT.AND P1, PT, R26.reuse, R17.reuse, PT ;  /* 0x000000111a00720c */ /* 0x0c1fe40003f24270 */
[CC--:B------:R-:W-:Y:S02]  /*2230*/  ISETP.GT.AND P0, PT, R26.reuse, R17.reuse, PT ;  /* 0x000000111a00720c */ /* 0x0c0fe40003f04270 */
[----:B------:R-:W-:Y:S01]  /*2240*/  VIMNMX R28, PT, PT, R26, R17, PT ;  /* 0x000000111a1c7248 */ /* 0x000fe20003fe0100 */
[----:B------:R-:W-:-:S04]  /*2250*/  IMAD.WIDE.U32 R16, R23, 0x4, R14 ;  /* 0x0000000417107825 */ /* 0x000fc800078e000e */
[----:B------:R-:W-:Y:S01]  /*2260*/  VIADD R26, R27, 0x1 ;  /* 0x000000011b1a7836 */ /* 0x000fe20000000000 */
[----:B------:R0:W-:Y:S01]  /*2270*/  STG.E desc[UR12][R16.64], R28 ;  /* 0x0000001c10007986 */ /* 0x0001e2000c10190c */
[----:B------:R-:W-:Y:S02]  /*2280*/  VIADD R23, R23, 0x1 ;  /* 0x0000000117177836 */ /* 0x000fe40000000000 */
[----:B------:R-:W-:Y:S02]  /*2290*/  @P1 IMAD.MOV R29, RZ, RZ, R18 ;  /* 0x000000ffff1d1224 */ /* 0x000fe400078e0212 */
[----:B------:R-:W-:Y:S02]  /*22a0*/  @!P0 IMAD.MOV R26, RZ, RZ, R27 ;  /* 0x000000ffff1a8224 */ /* 0x000fe400078e021b */
[----:B------:R-:W-:Y:S01]  /*22b0*/  IMAD.MOV.U32 R18, RZ, RZ, R29 ;  /* 0x000000ffff127224 */ /* 0x000fe200078e001d */
[----:B------:R-:W-:Y:S02]  /*22c0*/  ISETP.LT.AND P1, PT, R29, R21, PT ;  /* 0x000000151d00720c */ /* 0x000fe40003f21270 */
[----:B------:R-:W-:-:S02]  /*22d0*/  ISETP.GE.AND P0, PT, R26, R8, PT ;  /* 0x000000081a00720c */ /* 0x000fc40003f06270 */
[----:B------:R-:W-:-:S11]  /*22e0*/  MOV R27, R26 ;  /* 0x0000001a001b7202 */ /* 0x000fd60000000f00 */
[----:B0-----:R-:W-:Y:S05]  /*22f0*/  @!P0 BRA P1, `(.L_x_41) ;  /* 0xfffffffc00b48947 */ /* 0x001fea000083ffff */
.L_x_40:
[----:B------:R-:W-:Y:S05]  /*2300*/  BSYNC.RECONVERGENT B2 ;  /* 0x0000000000027941 */ /* 0x000fea0003800200 */
.L_x_39:
[----:B------:R-:W-:Y:S01]  /*2310*/  ISETP.NE.AND P0, PT, R18, R21, PT ;  /* 0x000000151200720c */ /* 0x000fe20003f05270 */
[----:B------:R-:W-:-:S12]  /*2320*/  BSSY.RECONVERGENT B2, `(.L_x_42) ;  /* 0x00000b0000027945 */ /* 0x000fd80003800200 */
[----:B------:R-:W-:Y:S05]  /*2330*/  @!P0 BRA `(.L_x_43) ;  /* 0x0000000400ec8947 */ /* 0x000fea0003800000 */
[----:B------:R-:W-:-:S13]  /*2340*/  ISETP.GE.AND P0, PT, R18, R21, PT ;  /* 0x000000151200720c */ /* 0x000fda0003f06270 */
[----:B------:R-:W-:Y:S05]  /*2350*/  @P0 BRA `(.L_x_44) ;  /* 0x0000000800b00947 */ /* 0x000fea0003800000 */
[----:B------:R-:W-:Y:S01]  /*2360*/  IMAD.IADD R24, R24, 0x1, R18 ;  /* 0x0000000118187824 */ /* 0x000fe200078e0212 */
[----:B------:R-:W-:Y:S01]  /*2370*/  BSSY.RECONVERGENT B3, `(.L_x_45) ;  /* 0x0000019000037945 */ /* 0x000fe20003800200 */
[----:B------:R-:W-:Y:S02]  /*2380*/  IMAD.MOV.U32 R25, RZ, RZ, R23 ;  /* 0x000000ffff197224 */ /* 0x000fe400078e0017 */
[----:B------:R-:W-:Y:S02]  /*2390*/  IMAD.IADD R8, R19, 0x1, -R24 ;  /* 0x0000000113087824 */ /* 0x000fe400078e0a18 */
[----:B------:R-:W-:-:S03]  /*23a0*/  IMAD.IADD R19, R24, 0x1, -R19 ;  /* 0x0000000118137824 */ /* 0x000fc600078e0a13 */
[----:B------:R-:W-:Y:S01]  /*23b0*/  LOP3.LUT P0, R24, R8, 0x3, RZ, 0xc0, !PT ;  /* 0x0000000308187812 */ /* 0x000fe2000780c0ff */
[----:B------:R-:W-:Y:S01]  /*23c0*/  IMAD.MOV.U32 R8, RZ, RZ, R18 ;  /* 0x000000ffff087224 */ /* 0x000fe200078e0012 */
[----:B------:R-:W-:-:S11]  /*23d0*/  ISETP.GT.U32.AND P1, PT, R19, -0x4, PT ;  /* 0xfffffffc1300780c */ /* 0x000fd60003f24070 */
[----:B------:R-:W-:Y:S05]  /*23e0*/  @!P0 BRA `(.L_x_46) ;  /* 0x0000000000448947 */ /* 0x000fea0003800000 */
[----:B------:R-:W-:Y:S01]  /*23f0*/  IMAD R26, R18, 0x4, R20 ;  /* 0x00000004121a7824 */ /* 0x000fe200078e0214 */
[----:B------:R-:W-:Y:S01]  /*2400*/  ISETP.NE.AND P0, PT, R24, 0x1, PT ;  /* 0x000000011800780c */ /* 0x000fe20003f05270 */
[C---:B------:R-:W-:Y:S01]  /*2410*/  IMAD.WIDE.U32 R16, R23.reuse, 0x4, R14 ;  /* 0x0000000417107825 */ /* 0x040fe200078e000e */
[----:B------:R-:W-:Y:S02]  /*2420*/  IADD3 R25, PT, PT, R23, 0x1, RZ ;  /* 0x0000000117197810 */ /* 0x000fe40007ffe0ff */
[----:B------:R-:W0:Y:S01]  /*2430*/  LDS R19, [R26] ;  /* 0x000000001a137984 */ /* 0x000e220000000800 */
[----:B------:R-:W-:-:S03]  /*2440*/  VIADD R8, R18, 0x1 ;  /* 0x0000000112087836 */ /* 0x000fc60000000000 */
[----:B0-----:R0:W-:Y:S05]  /*2450*/  STG.E desc[UR12][R16.64], R19 ;  /* 0x0000001310007986 */ /* 0x0011ea000c10190c */
[----:B------:R-:W-:Y:S05]  /*2460*/  @!P0 BRA `(.L_x_46) ;  /* 0x0000000000248947 */ /* 0x000fea0003800000 */
[----:B------:R-:W-:Y:S01]  /*2470*/  ISETP.NE.AND P0, PT, R24, 0x2, PT ;  /* 0x000000021800780c */ /* 0x000fe20003f05270 */
[----:B0-----:R-:W0:Y:S01]  /*2480*/  LDS R19, [R26+0x4] ;  /* 0x000004001a137984 */ /* 0x001e220000000800 */
[----:B------:R-:W-:Y:S02]  /*2490*/  VIADD R8, R18, 0x2 ;  /* 0x0000000212087836 */ /* 0x000fe40000000000 */
[----:B------:R-:W-:-:S09]  /*24a0*/  VIADD R25, R23, 0x2 ;  /* 0x0000000217197836 */ /* 0x000fd20000000000 */
[----:B------:R-:W1:Y:S01]  /*24b0*/  @P0 LDS R27, [R26+0x8] ;  /* 0x000008001a1b0984 */ /* 0x000e620000000800 */
[----:B------:R-:W-:Y:S02]  /*24c0*/  @P0 VIADD R8, R18, 0x3 ;  /* 0x0000000312080836 */ /* 0x000fe40000000000 */
[----:B------:R-:W-:Y:S01]  /*24d0*/  @P0 VIADD R25, R23, 0x3 ;  /* 0x0000000317190836 */ /* 0x000fe20000000000 */
[----:B0-----:R2:W-:Y:S04]  /*24e0*/  STG.E desc[UR12][R16.64+0x4], R19 ;  /* 0x0000041310007986 */ /* 0x0015e8000c10190c */
[----:B-1----:R2:W-:Y:S02]  /*24f0*/  @P0 STG.E desc[UR12][R16.64+0x8], R27 ;  /* 0x0000081b10000986 */ /* 0x0025e4000c10190c */
.L_x_46:
[----:B------:R-:W-:Y:S05]  /*2500*/  BSYNC.RECONVERGENT B3 ;  /* 0x0000000000037941 */ /* 0x000fea0003800200 */
.L_x_45:
[----:B------:R-:W-:Y:S05]  /*2510*/  @P1 BRA `(.L_x_44) ;  /* 0x0000000800401947 */ /* 0x000fea0003800000 */
[----:B0-2---:R-:W-:Y:S01]  /*2520*/  IMAD.IADD R16, R21, 0x1, -R8 ;  /* 0x0000000115107824 */ /* 0x005fe200078e0a08 */
[----:B------:R-:W-:Y:S01]  /*2530*/  BSSY.RECONVERGENT B3, `(.L_x_47) ;  /* 0x0000032000037945 */ /* 0x000fe20003800200 */
[----:B------:R-:W-:-:S03]  /*2540*/  PLOP3.LUT P0, PT, PT, PT, PT, 0x80, 0x8 ;  /* 0x000000000008781c */ /* 0x000fc60003f0f070 */
[----:B------:R-:W-:-:S13]  /*2550*/  ISETP.GT.AND P1, PT, R16, 0xc, PT ;  /* 0x0000000c1000780c */ /* 0x000fda0003f24270 */
[----:B------:R-:W-:Y:S05]  /*2560*/  @!P1 BRA `(.L_x_48) ;  /* 0x0000000000b89947 */ /* 0x000fea0003800000 */
[----:B------:R-:W-:Y:S01]  /*2570*/  PLOP3.LUT P0, PT, PT, PT, PT, 0x8, 0x80 ;  /* 0x000000000080781c */ /* 0x000fe20003f0e170 */
[----:B------:R-:W-:-:S12]  /*2580*/  VIADD R23, R21, 0xfffffff4 ;  /* 0xfffffff415177836 */ /* 0x000fd80000000000 */
.L_x_49:
[----:B------:R-:W-:Y:S02]  /*2590*/  IMAD R24, R8, 0x4, R20 ;  /* 0x0000000408187824 */ /* 0x000fe400078e0214 */
[----:B------:R-:W-:-:S03]  /*25a0*/  IMAD.WIDE.U32 R18, R25, 0x4, R14 ;  /* 0x0000000419127825 */ /* 0x000fc600078e000e */
[----:B0-----:R-:W0:Y:S01]  /*25b0*/  LDS R17, [R24+0x8] ;  /* 0x0000080018117984 */ /* 0x001e220000000800 */
[----:B------:R-:W-:-:S03]  /*25c0*/  VIADD R8, R8, 0x10 ;  /* 0x0000001008087836 */ /* 0x000fc60000000000 */
[----:B------:R-:W1:Y:S02]  /*25d0*/  LDS R16, [R24+0xc] ;  /* 0x00000c0018107984 */ /* 0x000e640000000800 */
[----:B------:R-:W-:Y:S02]  /*25e0*/  ISETP.GE.AND P1, PT, R8, R23, PT ;  /* 0x000000170800720c */ /* 0x000fe40003f26270 */
[----:B------:R-:W2:Y:S04]  /*25f0*/  LDS R26, [R24] ;  /* 0x00000000181a7984 */ /* 0x000ea80000000800 */
[----:B------:R-:W3:Y:S04]  /*2600*/  LDS R28, [R24+0x4] ;  /* 0x00000400181c7984 */ /* 0x000ee80000000800 */
[----:B------:R-:W4:Y:S04]  /*2610*/  LDS R27, [R24+0x10] ;  /* 0x00001000181b7984 */ /* 0x000f280000000800 */
[----:B------:R-:W5:Y:S04]  /*2620*/  LDS R29, [R24+0x14] ;  /* 0x00001400181d7984 */ /* 0x000f680000000800 */
[----:B0-----:R0:W-:Y:S04]  /*2630*/  STG.E desc[UR12][R18.64+0x8], R17 ;  /* 0x0000081112007986 */ /* 0x0011e8000c10190c */
[----:B-1----:R1:W-:Y:S04]  /*2640*/  STG.E desc[UR12][R18.64+0xc], R16 ;  /* 0x00000c1012007986 */ /* 0x0023e8000c10190c */
[----:B--2---:R-:W-:Y:S01]  /*2650*/  STG.E desc[UR12][R18.64], R26 ;  /* 0x0000001a12007986 */ /* 0x004fe2000c10190c */
[----:B0-----:R-:W-:-:S03]  /*2660*/  IADD3 R17, PT, PT, R25, 0x4, RZ ;  /* 0x0000000419117810 */ /* 0x001fc60007ffe0ff */
[----:B---3--:R0:W-:Y:S02]  /*2670*/  STG.E desc[UR12][R18.64+0x4], R28 ;  /* 0x0000041c12007986 */ /* 0x0081e4000c10190c */
[----:B-1----:R-:W-:Y:S02]  /*2680*/  IMAD.WIDE.U32 R16, R17, 0x4, R14 ;  /* 0x0000000411107825 */ /* 0x002fe400078e000e */
[----:B------:R-:W1:Y:S04]  /*2690*/  LDS R26, [R24+0x18] ;  /* 0x00001800181a7984 */ /* 0x000e680000000800 */
[----:B----4-:R-:W-:Y:S01]  /*26a0*/  STG.E desc[UR12][R16.64], R27 ;  /* 0x0000001b10007986 */ /* 0x010fe2000c10190c */
[----:B0-----:R-:W-:-:S03]  /*26b0*/  VIADD R28, R25, 0x8 ;  /* 0x00000008191c7836 */ /* 0x001fc60000000000 */
[----:B------:R-:W0:Y:S01]  /*26c0*/  LDS R27, [R24+0x1c] ;  /* 0x00001c00181b7984 */ /* 0x000e220000000800 */
[----:B------:R-:W-:-:S03]  /*26d0*/  IMAD.WIDE.U32 R18, R28, 0x4, R14 ;  /* 0x000000041c127825 */ /* 0x000fc600078e000e */
[----:B-----5:R-:W-:Y:S04]  /*26e0*/  STG.E desc[UR12][R16.64+0x4], R29 ;  /* 0x0000041d10007986 */ /* 0x020fe8000c10190c */
[----:B------:R-:W2:Y:S04]  /*26f0*/  LDS R29, [R24+0x20] ;  /* 0x00002000181d7984 */ /* 0x000ea80000000800 */
[----:B------:R-:W3:Y:S04]  /*2700*/  LDS R28, [R24+0x24] ;  /* 0x00002400181c7984 */ /* 0x000ee80000000800 */
[----:B-1----:R-:W-:Y:S04]  /*2710*/  STG.E desc[UR12][R16.64+0x8], R26 ;  /* 0x0000081a10007986 */ /* 0x002fe8000c10190c */
[----:B------:R-:W1:Y:S04]  /*2720*/  LDS R26, [R24+0x28] ;  /* 0x00002800181a7984 */ /* 0x000e680000000800 */
[----:B0-----:R0:W-:Y:S04]  /*2730*/  STG.E desc[UR12][R16.64+0xc], R27 ;  /* 0x00000c1b10007986 */ /* 0x0011e8000c10190c */
[----:B------:R-:W4:Y:S04]  /*2740*/  LDS R27, [R24+0x2c] ;  /* 0x00002c00181b7984 */ /* 0x000f280000000800 */
[----:B--2---:R-:W-:Y:S04]  /*2750*/  STG.E desc[UR12][R18.64], R29 ;  /* 0x0000001d12007986 */ /* 0x004fe8000c10190c */
[----:B---3--:R-:W-:Y:S01]  /*2760*/  STG.E desc[UR12][R18.64+0x4], R28 ;  /* 0x0000041c12007986 */ /* 0x008fe2000c10190c */
[----:B0-----:R-:W-:-:S02]  /*2770*/  VIADD R17, R25, 0xc ;  /* 0x0000000c19117836 */ /* 0x001fc40000000000 */
[----:B------:R-:W-:Y:S01]  /*2780*/  VIADD R25, R25, 0x10 ;  /* 0x0000001019197836 */ /* 0x000fe20000000000 */
[----:B------:R-:W0:Y:S01]  /*2790*/  LDS R29, [R24+0x30] ;  /* 0x00003000181d7984 */ /* 0x000e220000000800 */
[----:B------:R-:W-:-:S03]  /*27a0*/  IMAD.WIDE.U32 R16, R17, 0x4, R14 ;  /* 0x0000000411107825 */ /* 0x000fc600078e000e */
[----:B------:R-:W2:Y:S04]  /*27b0*/  LDS R28, [R24+0x3c] ;  /* 0x00003c00181c7984 */ /* 0x000ea80000000800 */
[----:B-1----:R-:W-:Y:S04]  /*27c0*/  STG.E desc[UR12][R18.64+0x8], R26 ;  /* 0x0000081a12007986 */ /* 0x002fe8000c10190c */
[----:B------:R-:W1:Y:S04]  /*27d0*/  LDS R26, [R24+0x34] ;  /* 0x00003400181a7984 */ /* 0x000e680000000800 */
[----:B----4-:R-:W-:Y:S04]  /*27e0*/  STG.E desc[UR12][R18.64+0xc], R27 ;  /* 0x00000c1b12007986 */ /* 0x010fe8000c10190c */
[----:B------:R-:W3:Y:S04]  /*27f0*/  LDS R27, [R24+0x38] ;  /* 0x00003800181b7984 */ /* 0x000ee80000000800 */
[----:B0-----:R0:W-:Y:S04]  /*2800*/  STG.E desc[UR12][R16.64], R29 ;  /* 0x0000001d10007986 */ /* 0x0011e8000c10190c */
[----:B--2---:R0:W-:Y:S04]  /*2810*/  STG.E desc[UR12][R16.64+0xc], R28 ;  /* 0x00000c1c10007986 */ /* 0x0041e8000c10190c */
[----:B-1----:R0:W-:Y:S04]  /*2820*/  STG.E desc[UR12][R16.64+0x4], R26 ;  /* 0x0000041a10007986 */ /* 0x0021e8000c10190c */
[----:B---3--:R0:W-:Y:S01]  /*2830*/  STG.E desc[UR12][R16.64+0x8], R27 ;  /* 0x0000081b10007986 */ /* 0x0081e2000c10190c */
[----:B------:R-:W-:Y:S05]  /*2840*/  @!P1 BRA `(.L_x_49) ;  /* 0xfffffffc00509947 */ /* 0x000fea000383ffff */
.L_x_48:
[----:B------:R-:W-:Y:S05]  /*2850*/  BSYNC.RECONVERGENT B3 ;  /* 0x0000000000037941 */ /* 0x000fea0003800200 */
.L_x_47:
[----:B0-----:R-:W-:Y:S01]  /*2860*/  IMAD.IADD R16, R21, 0x1, -R8 ;  /* 0x0000000115107824 */ /* 0x001fe200078e0a08 */
[----:B------:R-:W-:Y:S04]  /*2870*/  BSSY.RECONVERGENT B3, `(.L_x_50) ;  /* 0x000001a000037945 */ /* 0x000fe80003800200 */
[----:B------:R-:W-:-:S13]  /*2880*/  ISETP.GT.AND P1, PT, R16, 0x4, PT ;  /* 0x000000041000780c */ /* 0x000fda0003f24270 */
[----:B------:R-:W-:Y:S05]  /*2890*/  @!P1 BRA `(.L_x_51) ;  /* 0x00000000005c9947 */ /* 0x000fea0003800000 */
[C---:B------:R-:W-:Y:S01]  /*28a0*/  IMAD R26, R8.reuse, 0x4, R20 ;  /* 0x00000004081a7824 */ /* 0x040fe200078e0214 */
[----:B------:R-:W-:Y:S01]  /*28b0*/  PLOP3.LUT P0, PT, PT, PT, PT, 0x8, 0x80 ;  /* 0x000000000080781c */ /* 0x000fe20003f0e170 */
[C-C-:B------:R-:W-:Y:S01]  /*28c0*/  IMAD.WIDE.U32 R16, R25.reuse, 0x4, R14.reuse ;  /* 0x0000000419107825 */ /* 0x140fe200078e000e */
[----:B------:R-:W-:Y:S02]  /*28d0*/  IADD3 R8, PT, PT, R8, 0x8, RZ ;  /* 0x0000000808087810 */ /* 0x000fe40007ffe0ff */
[----:B------:R-:W0:Y:S01]  /*28e0*/  LDS R28, [R26] ;  /* 0x000000001a1c7984 */ /* 0x000e220000000800 */
[C---:B------:R-:W-:Y:S02]  /*28f0*/  VIADD R18, R25.reuse, 0x4 ;  /* 0x0000000419127836 */ /* 0x040fe40000000000 */
[----:B------:R-:W-:Y:S01]  /*2900*/  VIADD R25, R25, 0x8 ;  /* 0x0000000819197836 */ /* 0x000fe20000000000 */
[----:B------:R-:W1:Y:S04]  /*2910*/  LDS R23, [R26+0x8] ;  /* 0x000008001a177984 */ /* 0x000e680000000800 */
[----:B------:R-:W2:Y:S04]  /*2920*/  LDS R19, [R26+0x4] ;  /* 0x000004001a137984 */ /* 0x000ea80000000800 */
[----:B------:R-:W3:Y:S04]  /*2930*/  LDS R24, [R26+0xc] ;  /* 0x00000c001a187984 */ /* 0x000ee80000000800 */
[----:B------:R-:W4:Y:S04]  /*2940*/  LDS R29, [R26+0x14] ;  /* 0x000014001a1d7984 */ /* 0x000f280000000800 */
[----:B------:R-:W5:Y:S04]  /*2950*/  LDS R27, [R26+0x18] ;  /* 0x000018001a1b7984 */ /* 0x000f680000000800 */
[----:B0-----:R-:W-:Y:S04]  /*2960*/  STG.E desc[UR12][R16.64], R28 ;  /* 0x0000001c10007986 */ /* 0x001fe8000c10190c */
[----:B-1----:R-:W-:Y:S04]  /*2970*/  STG.E desc[UR12][R16.64+0x8], R23 ;  /* 0x0000081710007986 */ /* 0x002fe8000c10190c */
[----:B------:R-:W0:Y:S04]  /*2980*/  LDS R23, [R26+0x10] ;  /* 0x000010001a177984 */ /* 0x000e280000000800 */
[----:B------:R-:W1:Y:S04]  /*2990*/  LDS R28, [R26+0x1c] ;  /* 0x00001c001a1c7984 */ /* 0x000e680000000800 */
[----:B--2---:R2:W-:Y:S04]  /*29a0*/  STG.E desc[UR12][R16.64+0x4], R19 ;  /* 0x0000041310007986 */ /* 0x0045e8000c10190c */
[----:B---3--:R3:W-:Y:S01]  /*29b0*/  STG.E desc[UR12][R16.64+0xc], R24 ;  /* 0x00000c1810007986 */ /* 0x0087e2000c10190c */
[----:B--2---:R-:W-:-:S05]  /*29c0*/  IMAD.WIDE.U32 R18, R18, 0x4, R14 ;  /* 0x0000000412127825 */ /* 0x004fca00078e000e */
[----:B----4-:R3:W-:Y:S04]  /*29d0*/  STG.E desc[UR12][R18.64+0x4], R29 ;  /* 0x0000041d12007986 */ /* 0x0107e8000c10190c */
[----:B-----5:R3:W-:Y:S04]  /*29e0*/  STG.E desc[UR12][R18.64+0x8], R27 ;  /* 0x0000081b12007986 */ /* 0x0207e8000c10190c */
[----:B0-----:R3:W-:Y:S04]  /*29f0*/  STG.E desc[UR12][R18.64], R23 ;  /* 0x0000001712007986 */ /* 0x0017e8000c10190c */
[----:B-1----:R3:W-:Y:S02]  /*2a00*/  STG.E desc[UR12][R18.64+0xc], R28 ;  /* 0x00000c1c12007986 */ /* 0x0027e4000c10190c */
.L_x_51:
[----:B------:R-:W-:Y:S05]  /*2a10*/  BSYNC.RECONVERGENT B3 ;  /* 0x0000000000037941 */ /* 0x000fea0003800200 */
.L_x_50:
[----:B------:R-:W-:-:S13]  /*2a20*/  ISETP.LT.OR P0, PT, R8, R21, P0 ;  /* 0x000000150800720c */ /* 0x000fda0000701670 */
[----:B------:R-:W-:Y:S05]  /*2a30*/  @!P0 BRA `(.L_x_44) ;  /* 0x0000000000f88947 */ /* 0x000fea0003800000 */
[----:B------:R-:W-:Y:S02]  /*2a40*/  IMAD R8, R8, 0x4, R20 ;  /* 0x0000000408087824 */ /* 0x000fe400078e0214 */
[----:B------:R-:W-:-:S03]  /*2a50*/  IMAD.WIDE.U32 R14, R25, 0x4, R14 ;  /* 0x00000004190e7825 */ /* 0x000fc600078e000e */
[----:B---3--:R-:W0:Y:S04]  /*2a60*/  LDS R17, [R8] ;  /* 0x0000000008117984 */ /* 0x008e280000000800 */
[----:B------:R-:W1:Y:S04]  /*2a70*/  LDS R19, [R8+0x4] ;  /* 0x0000040008137984 */ /* 0x000e680000000800 */
[----:B------:R-:W2:Y:S04]  /*2a80*/  LDS R21, [R8+0x8] ;  /* 0x0000080008157984 */ /* 0x000ea80000000800 */
[----:B------:R-:W3:Y:S04]  /*2a90*/  LDS R23, [R8+0xc] ;  /* 0x00000c0008177984 */ /* 0x000ee80000000800 */
[----:B0-----:R4:W-:Y:S04]  /*2aa0*/  STG.E desc[UR12][R14.64], R17 ;  /* 0x000000110e007986 */ /* 0x0019e8000c10190c */
[----:B-1----:R4:W-:Y:S04]  /*2ab0*/  STG.E desc[UR12][R14.64+0x4], R19 ;  /* 0x000004130e007986 */ /* 0x0029e8000c10190c */
[----:B--2---:R4:W-:Y:S04]  /*2ac0*/  STG.E desc[UR12][R14.64+0x8], R21 ;  /* 0x000008150e007986 */ /* 0x0049e8000c10190c */
[----:B---3--:R4:W-:Y:S01]  /*2ad0*/  STG.E desc[UR12][R14.64+0xc], R23 ;  /* 0x00000c170e007986 */ /* 0x0089e2000c10190c */
[----:B------:R-:W-:Y:S05]  /*2ae0*/  BRA `(.L_x_44) ;  /* 0x0000000000cc7947 */ /* 0x000fea0003800000 */
.L_x_43:
[----:B------:R-:W-:-:S13]  /*2af0*/  ISETP.GE.AND P0, PT, R27, R8, PT ;  /* 0x000000081b00720c */ /* 0x000fda0003f06270 */
[----:B------:R-:W-:Y:S05]  /*2b00*/  @P0 BRA `(.L_x_44) ;  /* 0x0000000000c40947 */ /* 0x000fea0003800000 */
[----:B------:R-:W-:Y:S01]  /*2b10*/  IMAD.IADD R16, R8, 0x1, -R27 ;  /* 0x0000000108107824 */ /* 0x000fe200078e0a1b */
[----:B------:R-:W-:Y:S01]  /*2b20*/  BSSY.RECONVERGENT B3, `(.L_x_52) ;  /* 0x000001a000037945 */ /* 0x000fe20003800200 */
[----:B------:R-:W-:-:S03]  /*2b30*/  PLOP3.LUT P0, PT, PT, PT, PT, 0x80, 0x8 ;  /* 0x000000000008781c */ /* 0x000fc60003f0f070 */
[----:B------:R-:W-:-:S13]  /*2b40*/  ISETP.GT.AND P1, PT, R16, 0x3, PT ;  /* 0x000000031000780c */ /* 0x000fda0003f24270 */
[----:B------:R-:W-:Y:S05]  /*2b50*/  @!P1 BRA `(.L_x_53) ;  /* 0x0000000000589947 */ /* 0x000fea0003800000 */
[----:B------:R-:W-:Y:S01]  /*2b60*/  PLOP3.LUT P0, PT, PT, PT, PT, 0x8, 0x80 ;  /* 0x000000000080781c */ /* 0x000fe20003f0e170 */
[----:B------:R-:W-:-:S12]  /*2b70*/  VIADD R24, R8, 0xfffffffd ;  /* 0xfffffffd08187836 */ /* 0x000fd80000000000 */
.L_x_54:
[----:B0-----:R-:W-:Y:S02]  /*2b80*/  IMAD R29, R27, 0x4, R25 ;  /* 0x000000041b1d7824 */ /* 0x001fe400078e0219 */
[----:B------:R-:W-:-:S03]  /*2b90*/  IMAD.WIDE.U32 R20, R23, 0x4, R14 ;  /* 0x0000000417147825 */ /* 0x000fc600078e000e */
[----:B------:R-:W0:Y:S01]  /*2ba0*/  LDS R19, [R29] ;  /* 0x000000001d137984 */ /* 0x000e220000000800 */
[C---:B------:R-:W-:Y:S02]  /*2bb0*/  VIADD R17, R23.reuse, 0x1 ;  /* 0x0000000117117836 */ /* 0x040fe40000000000 */
[----:B------:R-:W-:Y:S01]  /*2bc0*/  VIADD R18, R23, 0x2 ;  /* 0x0000000217127836 */ /* 0x000fe20000000000 */
[----:B------:R-:W1:Y:S01]  /*2bd0*/  LDS R28, [R29+0x4] ;  /* 0x000004001d1c7984 */ /* 0x000e620000000800 */
[----:B------:R-:W-:-:S03]  /*2be0*/  IMAD.WIDE.U32 R16, R17, 0x4, R14 ;  /* 0x0000000411107825 */ /* 0x000fc600078e000e */
[----:B------:R-:W2:Y:S01]  /*2bf0*/  LDS R26, [R29+0x8] ;  /* 0x000008001d1a7984 */ /* 0x000ea20000000800 */
[----:B------:R-:W-:-:S03]  /*2c00*/  VIADD R27, R27, 0x4 ;  /* 0x000000041b1b7836 */ /* 0x000fc60000000000 */
[----:B------:R-:W3:Y:S02]  /*2c10*/  LDS R29, [R29+0xc] ;  /* 0x00000c001d1d7984 */ /* 0x000ee40000000800 */
[----:B------:R-:W-:Y:S02]  /*2c20*/  ISETP.GE.AND P1, PT, R27, R24, PT ;  /* 0x000000181b00720c */ /* 0x000fe40003f26270 */
[----:B0-----:R0:W-:Y:S04]  /*2c30*/  STG.E desc[UR12][R20.64], R19 ;  /* 0x0000001314007986 */ /* 0x0011e8000c10190c */
[----:B-1----:R1:W-:Y:S01]  /*2c40*/  STG.E desc[UR12][R16.64], R28 ;  /* 0x0000001c10007986 */ /* 0x0023e2000c10190c */
[C---:B0-----:R-:W-:Y:S01]  /*2c50*/  IADD3 R19, PT, PT, R23.reuse, 0x3, RZ ;  /* 0x0000000317137810 */ /* 0x041fe20007ffe0ff */
[----:B------:R-:W-:-:S02]  /*2c60*/  VIADD R23, R23, 0x4 ;  /* 0x0000000417177836 */ /* 0x000fc40000000000 */
[----:B-1----:R-:W-:-:S04]  /*2c70*/  IMAD.WIDE.U32 R16, R18, 0x4, R14 ;  /* 0x0000000412107825 */ /* 0x002fc800078e000e */
[----:B------:R-:W-:Y:S01]  /*2c80*/  IMAD.WIDE.U32 R18, R19, 0x4, R14 ;  /* 0x0000000413127825 */ /* 0x000fe200078e000e */
[----:B--2---:R0:W-:Y:S04]  /*2c90*/  STG.E desc[UR12][R16.64], R26 ;  /* 0x0000001a10007986 */ /* 0x0041e8000c10190c */
[----:B---3--:R0:W-:Y:S01]  /*2ca0*/  STG.E desc[UR12][R18.64], R29 ;  /* 0x0000001d12007986 */ /* 0x0081e2000c10190c */
[----:B------:R-:W-:Y:S05]  /*2cb0*/  @!P1 BRA `(.L_x_54) ;  /* 0xfffffffc00b09947 */ /* 0x000fea000383ffff */
.L_x_53:
[----:B------:R-:W-:Y:S05]  /*2cc0*/  BSYNC.RECONVERGENT B3 ;  /* 0x0000000000037941 */ /* 0x000fea0003800200 */
.L_x_52:
[----:B0-----:R-:W-:Y:S01]  /*2cd0*/  IMAD.IADD R16, R8, 0x1, -R27 ;  /* 0x0000000108107824 */ /* 0x001fe200078e0a1b */
[----:B------:R-:W-:Y:S04]  /*2ce0*/  BSSY.RECONVERGENT B3, `(.L_x_55) ;  /* 0x000000e000037945 */ /* 0x000fe80003800200 */
[----:B------:R-:W-:-:S13]  /*2cf0*/  ISETP.GT.AND P1, PT, R16, 0x1, PT ;  /* 0x000000011000780c */ /* 0x000fda0003f24270 */
[----:B------:R-:W-:Y:S05]  /*2d00*/  @!P1 BRA `(.L_x_56) ;  /* 0x00000000002c9947 */ /* 0x000fea0003800000 */
[----:B------:R-:W-:Y:S01]  /*2d10*/  IMAD R20, R27, 0x4, R25 ;  /* 0x000000041b147824 */ /* 0x000fe200078e0219 */
[----:B------:R-:W-:Y:S01]  /*2d20*/  PLOP3.LUT P0, PT, PT, PT, PT, 0x8, 0x80 ;  /* 0x000000000080781c */ /* 0x000fe20003f0e170 */
[C---:B------:R-:W-:Y:S02]  /*2d30*/  VIADD R19, R23.reuse, 0x1 ;  /* 0x0000000117137836 */ /* 0x040fe40000000000 */
[--C-:B------:R-:W-:Y:S01]  /*2d40*/  IMAD.WIDE.U32 R16, R23, 0x4, R14.reuse ;  /* 0x0000000417107825 */ /* 0x100fe200078e000e */
[----:B------:R-:W0:Y:S03]  /*2d50*/  LDS R21, [R20] ;  /* 0x0000000014157984 */ /* 0x000e260000000800 */
[----:B------:R-:W-:Y:S01]  /*2d60*/  IMAD.WIDE.U32 R18, R19, 0x4, R14 ;  /* 0x0000000413127825 */ /* 0x000fe200078e000e */
[----:B------:R-:W1:Y:S03]  /*2d70*/  LDS R29, [R20+0x4] ;  /* 0x00000400141d7984 */ /* 0x000e660000000800 */
[----:B------:R-:W-:-:S02]  /*2d80*/  VIADD R27, R27, 0x2 ;  /* 0x000000021b1b7836 */ /* 0x000fc40000000000 */
[----:B------:R-:W-:Y:S01]  /*2d90*/  VIADD R23, R23, 0x2 ;  /* 0x0000000217177836 */ /* 0x000fe20000000000 */
[----:B0-----:R0:W-:Y:S04]  /*2da0*/  STG.E desc[UR12][R16.64], R21 ;  /* 0x0000001510007986 */ /* 0x0011e8000c10190c */
[----:B-1----:R0:W-:Y:S02]  /*2db0*/  STG.E desc[UR12][R18.64], R29 ;  /* 0x0000001d12007986 */ /* 0x0021e4000c10190c */
.L_x_56:
[----:B------:R-:W-:Y:S05]  /*2dc0*/  BSYNC.RECONVERGENT B3 ;  /* 0x0000000000037941 */ /* 0x000fea0003800200 */
.L_x_55:
[----:B------:R-:W-:-:S13]  /*2dd0*/  ISETP.LT.OR P0, PT, R27, R8, P0 ;  /* 0x000000081b00720c */ /* 0x000fda0000701670 */
[----:B------:R-:W-:Y:S01]  /*2de0*/  @P0 LEA R25, R27, R25, 0x2 ;  /* 0x000000191b190211 */ /* 0x000fe200078e10ff */
[----:B------:R-:W-:-:S05]  /*2df0*/  @P0 IMAD.WIDE.U32 R14, R23, 0x4, R14 ;  /* 0x00000004170e0825 */ /* 0x000fca00078e000e */
[----:B------:R-:W1:Y:S04]  /*2e00*/  @P0 LDS R25, [R25] ;  /* 0x0000000019190984 */ /* 0x000e680000000800 */
[----:B-1----:R1:W-:Y:S02]  /*2e10*/  @P0 STG.E desc[UR12][R14.64], R25 ;  /* 0x000000190e000986 */ /* 0x0023e4000c10190c */
.L_x_44:
[----:B------:R-:W-:Y:S05]  /*2e20*/  BSYNC.RECONVERGENT B2 ;  /* 0x0000000000027941 */ /* 0x000fea0003800200 */
.L_x_42:
[C---:B------:R-:W-:Y:S01]  /*2e30*/  R2UR UR4, R10.reuse ;  /* 0x000000000a0472ca */ /* 0x040fe200000e0000 */
[----:B-1--4-:R-:W-:Y:S01]  /*2e40*/  IMAD.MOV R14, RZ, RZ, -R11 ;  /* 0x000000ffff0e7224 */ /* 0x012fe200078e0a0b */
[----:B0-23--:R-:W-:Y:S01]  /*2e50*/  IADD3 R16, PT, PT, -R10, 0x400, RZ ;  /* 0x000004000a107810 */ /* 0x00dfe20007ffe1ff */
[----:B------:R-:W-:Y:S02]  /*2e60*/  UIADD3 UR7, UPT, UPT, UR7, 0x1, URZ ;  /* 0x0000000107077890 */ /* 0x000fe4000fffe0ff */
[----:B------:R-:W-:Y:S01]  /*2e70*/  UIADD3 UR6, UPT, UPT, UR6, 0x400, URZ ;  /* 0x0000040006067890 */ /* 0x000fe2000fffe0ff */
[----:B------:R-:W-:Y:S02]  /*2e80*/  VIADDMNMX R14, R14, 0x400, RZ, !PT ;  /* 0x000004000e0e7846 */ /* 0x000fe400078001ff */
[----:B------:R-:W-:-:S09]  /*2e90*/  VIMNMX R8, PT, PT, RZ, R16, !PT ;  /* 0x00000010ff087248 */ /* 0x000fd20007fe0100 */
.L_x_59:
[----:B------:R-:W-:Y:S01]  /*2ea0*/  IMAD.U32 R15, RZ, RZ, UR4 ;  /* 0x00000004ff0f7e24 */ /* 0x000fe2000f8e00ff */
[C---:B------:R-:W-:Y:S01]  /*2eb0*/  ISETP.GE.AND P0, PT, R16.reuse, R11, PT ;  /* 0x0000000b1000720c */ /* 0x040fe20003f06270 */
[----:B------:R-:W-:Y:S02]  /*2ec0*/  IMAD.U32 R20, RZ, RZ, UR4 ;  /* 0x00000004ff147e24 */ /* 0x000fe4000f8e00ff */
[----:B------:R-:W-:Y:S01]  /*2ed0*/  IMAD R21, R16, 0x4, R22 ;  /* 0x0000000410157824 */ /* 0x000fe200078e0216 */
[----:B------:R-:W-:Y:S01]  /*2ee0*/  ISETP.LT.OR P0, PT, R15, 0x1, P0 ;  /* 0x000000010f00780c */ /* 0x000fe20000701670 */
[----:B------:R-:W-:Y:S02]  /*2ef0*/  IMAD.U32 R15, RZ, RZ, UR4 ;  /* 0x00000004ff0f7e24 */ /* 0x000fe4000f8e00ff */
[----:B------:R-:W-:Y:S02]  /*2f00*/  IMAD.MOV.U32 R17, RZ, RZ, R16 ;  /* 0x000000ffff117224 */ /* 0x000fe400078e0010 */
[----:B------:R-:W-:-:S08]  /*2f10*/  IMAD R20, R20, 0x4, R9 ;  /* 0x0000000414147824 */ /* 0x000fd000078e0209 */
[----:B------:R-:W-:Y:S05]  /*2f20*/  @P0 BRA `(.L_x_57) ;  /* 0x0000000000300947 */ /* 0x000fea0003800000 */
[----:B------:R-:W-:Y:S04]  /*2f30*/  LDS R18, [R20+-0x4] ;  /* 0xfffffc0014127984 */ /* 0x000fe80000000800 */
[----:B------:R-:W0:Y:S02]  /*2f40*/  LDS R19, [R21] ;  /* 0x0000000015137984 */ /* 0x000e240000000800 */
[----:B0-----:R-:W-:Y:S02]  /*2f50*/  ISETP.GT.AND P1, PT, R18, R19, PT ;  /* 0x000000131200720c */ /* 0x001fe40003f24270 */
[----:B------:R-:W-:-:S11]  /*2f60*/  MOV R19, UR4 ;  /* 0x0000000400137c02 */ /* 0x000fd60008000f00 */
[----:B------:R-:W-:Y:S01]  /*2f70*/  @P1 IADD3 R18, PT, PT, R19, 0x1, -R14 ;  /* 0x0000000113121810 */ /* 0x000fe20007ffe80e */
[----:B------:R-:W-:Y:S01]  /*2f80*/  @P1 IMAD.MOV.U32 R8, RZ, RZ, R17 ;  /* 0x000000ffff081224 */ /* 0x000fe200078e0011 */
[----:B------:R-:W-:Y:S02]  /*2f90*/  @P1 PLOP3.LUT P0, PT, PT, PT, PT, 0x8, 0x80 ;  /* 0x000000000080181c */ /* 0x000fe40003f0e170 */
[----:B------:R-:W-:-:S04]  /*2fa0*/  @P1 SHF.R.S32.HI R19, RZ, 0x1, R18 ;  /* 0x00000001ff131819 */ /* 0x000fc80000011412 */
[----:B------:R-:W-:Y:S01]  /*2fb0*/  @P1 IADD3 R18, PT, PT, -R19, UR4, RZ ;  /* 0x0000000413121c10 */ /* 0x000fe2000fffe1ff */
[----:B------:R-:W-:-:S03]  /*2fc0*/  @P1 IMAD.IADD R16, R16, 0x1, R19 ;  /* 0x0000000110101824 */ /* 0x000fc600078e0213 */
[----:B------:R-:W-:Y:S01]  /*2fd0*/  @P1 R2UR UR4, R18 ;  /* 0x00000000120412ca */ /* 0x000fe200000e0000 */
[----:B------:R-:W-:-:S14]  /*2fe0*/  @P1 BRA `(.L_x_58) ;  /* 0x0000000000401947 */ /* 0x000fdc0003800000 */
.L_x_57:
[----:B------:R-:W-:Y:S02]  /*2ff0*/  ISETP.LE.AND P1, PT, R10, UR4, PT ;  /* 0x000000040a007c0c */ /* 0x000fe4000bf23270 */
[----:B------:R-:W-:Y:S02]  /*3000*/  PLOP3.LUT P0, PT, PT, PT, PT, 0x80, 0x8 ;  /* 0x000000000008781c */ /* 0x000fe40003f0f070 */
[----:B------:R-:W-:-:S13]  /*3010*/  ISETP.LT.OR P1, PT, R16, 0x1, P1 ;  /* 0x000000011000780c */ /* 0x000fda0000f21670 */
[----:B------:R-:W-:Y:S05]  /*3020*/  @P1 BRA `(.L_x_58) ;  /* 0x0000000000301947 */ /* 0x000fea0003800000 */
[----:B------:R-:W-:Y:S01]  /*3030*/  LDS R16, [R21+-0x4] ;  /* 0xfffffc0015107984 */ /* 0x000fe20000000800 */
[----:B------:R-:W-:-:S03]  /*3040*/  R2UR UR4, R15 ;  /* 0x000000000f0472ca */ /* 0x000fc600000e0000 */
[----:B------:R-:W0:Y:S02]  /*3050*/  LDS R19, [R20] ;  /* 0x0000000014137984 */ /* 0x000e240000000800 */
[----:B0-----:R-:W-:-:S13]  /*3060*/  ISETP.GE.AND P1, PT, R16, R19, PT ;  /* 0x000000131000720c */ /* 0x001fda0003f26270 */
[----:B------:R-:W-:Y:S01]  /*3070*/  @P1 IADD3 R16, PT, PT, R17, 0x1, -R8 ;  /* 0x0000000111101810 */ /* 0x000fe20007ffe808 */
[----:B------:R-:W-:Y:S01]  /*3080*/  @P1 IMAD.MOV.U32 R14, RZ, RZ, R15 ;  /* 0x000000ffff0e1224 */ /* 0x000fe200078e000f */
[----:B------:R-:W-:Y:S02]  /*3090*/  @P1 PLOP3.LUT P0, PT, PT, PT, PT, 0x8, 0x80 ;  /* 0x000000000080181c */ /* 0x000fe40003f0e170 */
[----:B------:R-:W-:-:S05]  /*30a0*/  @P1 SHF.R.S32.HI R18, RZ, 0x1, R16 ;  /* 0x00000001ff121819 */ /* 0x000fca0000011410 */
[----:B------:R-:W-:-:S05]  /*30b0*/  @P1 IMAD.IADD R16, R15, 0x1, R18 ;  /* 0x000000010f101824 */ /* 0x000fca00078e0212 */
[----:B------:R-:W-:Y:S01]  /*30c0*/  @P1 R2UR UR4, R16 ;  /* 0x00000000100412ca */ /* 0x000fe200000e0000 */
[----:B------:R-:W-:Y:S02]  /*30d0*/  IMAD.MOV.U32 R16, RZ, RZ, R17 ;  /* 0x000000ffff107224 */ /* 0x000fe400078e0011 */
[----:B------:R-:W-:-:S12]  /*30e0*/  @P1 IMAD.IADD R16, R17, 0x1, -R18 ;  /* 0x0000000111101824 */ /* 0x000fd800078e0a12 */
.L_x_58:
[----:B------:R-:W-:Y:S05]  /*30f0*/  @!P0 BRA `(.L_x_59) ;  /* 0xfffffffc00688947 */ /* 0x000fea000383ffff */
[----:B------:R-:W0:Y:S01]  /*3100*/  I2F.F64 R8, R4 ;  /* 0x0000000400087312 */ /* 0x000e220000201c00 */
[----:B------:R-:W-:Y:S01]  /*3110*/  UIADD3 UR5, UPT, UPT, UR4, UR5, URZ ;  /* 0x0000000504057290 */ /* 0x000fe2000fffe0ff */
[----:B------:R-:W-:Y:S03]  /*3120*/  BAR.SYNC.DEFER_BLOCKING 0x0 ;  /* 0x0000000000007b1d */ /* 0x000fe60000010000 */
[----:B------:R-:W-:-:S03]  /*3130*/  UIADD3 UR4, UPT, UPT, UR6, -UR5, URZ ;  /* 0x8000000506047290 */ /* 0x000fc6000fffe0ff */
[----:B0-----:R-:W-:-:S10]  /*3140*/  DMUL R8, R8, 0.0009765625 ;  /* 0x3f50000008087828 */ /* 0x001fd40000000000 */
[----:B------:R-:W0:Y:S02]  /*3150*/  F2I.F64.CEIL R8, R8 ;  /* 0x0000000800087311 */ /* 0x000e240000309100 */
[----:B0-----:R-:W-:-:S13]  /*3160*/  ISETP.NE.AND P0, PT, R8, UR7, PT ;  /* 0x0000000708007c0c */ /* 0x001fda000bf05270 */
[----:B------:R-:W-:Y:S05]  /*3170*/  @P0 BRA `(.L_x_60) ;  /* 0xffffffd800740947 */ /* 0x000fea000383ffff */
[----:B------:R-:W-:Y:S05]  /*3180*/  EXIT ;  /* 0x000000000000794d */ /* 0x000fea0003800000 */
        .weak           $__internal_0_$__cuda_sm20_div_rn_f64_full
        .type           $__internal_0_$__cuda_sm20_div_rn_f64_full,@function
        .size           $__internal_0_$__cuda_sm20_div_rn_f64_full,($__internal_1_$__cuda_sm20_div_u16 - $__internal_0_$__cuda_sm20_div_rn_f64_full)
$__internal_0_$__cuda_sm20_div_rn_f64_full:
[C---:B------:R-:W-:Y:S01]  /*3190*/  FSETP.GEU.AND P0, PT, |R7|.reuse, 1.469367938527859385e-39, PT ;  /* 0x001000000700780b */ /* 0x040fe20003f0e200 */
[--C-:B------:R-:W-:Y:S01]  /*31a0*/  IMAD.MOV.U32 R4, RZ, RZ, R6.reuse ;  /* 0x000000ffff047224 */ /* 0x100fe200078e0006 */
[C---:B------:R-:W-:Y:S01]  /*31b0*/  LOP3.LUT R2, R7.reuse, 0x800fffff, RZ, 0xc0, !PT ;  /* 0x800fffff07027812 */ /* 0x040fe200078ec0ff */
[----:B------:R-:W-:Y:S01]  /*31c0*/  IMAD.MOV.U32 R10, RZ, RZ, 0x1 ;  /* 0x00000001ff0a7424 */ /* 0x000fe200078e00ff */
[----:B------:R-:W-:Y:S02]  /*31d0*/  MOV R5, R7 ;  /* 0x0000000700057202 */ /* 0x000fe40000000f00 */
[----:B------:R-:W-:Y:S01]  /*31e0*/  LOP3.LUT R3, R2, 0x3ff00000, RZ, 0xfc, !PT ;  /* 0x3ff0000002037812 */ /* 0x000fe200078efcff */
[----:B------:R-:W-:Y:S01]  /*31f0*/  IMAD.MOV.U32 R2, RZ, RZ, R6 ;  /* 0x000000ffff027224 */ /* 0x000fe200078e0006 */
[----:B------:R-:W-:Y:S01]  /*3200*/  LOP3.LUT R17, R7, 0x7ff00000, RZ, 0xc0, !PT ;  /* 0x7ff0000007117812 */ /* 0x000fe200078ec0ff */
[----:B------:R-:W-:-:S04]  /*3210*/  IMAD.MOV.U32 R6, RZ, RZ, R8 ;  /* 0x000000ffff067224 */ /* 0x000fc800078e0008 */
[----:B------:R-:W-:-:S06]  /*3220*/  @!P0 DMUL R2, R4, 8.98846567431157953865e+307 ;  /* 0x7fe0000004028828 */ /* 0x000fcc0000000000 */
[----:B------:R-:W0:Y:S02]  /*3230*/  MUFU.RCP64H R11, R3 ;  /* 0x00000003000b7308 */ /* 0x000e240000001800 */
[----:B0-----:R-:W-:-:S08]  /*3240*/  DFMA R12, R10, -R2, 1 ;  /* 0x3ff000000a0c742b */ /* 0x001fd00000000802 */
[----:B------:R-:W-:-:S08]  /*3250*/  DFMA R12, R12, R12, R12 ;  /* 0x0000000c0c0c722b */ /* 0x000fd0000000000c */
[----:B------:R-:W-:Y:S01]  /*3260*/  DFMA R10, R10, R12, R10 ;  /* 0x0000000c0a0a722b */ /* 0x000fe2000000000a */
[----:B------:R-:W-:Y:S01]  /*3270*/  LOP3.LUT R12, R9, 0x7ff00000, RZ, 0xc0, !PT ;  /* 0x7ff00000090c7812 */ /* 0x000fe200078ec0ff */
[----:B------:R-:W-:-:S03]  /*3280*/  IMAD.MOV.U32 R13, RZ, RZ, 0x1ca00000 ;  /* 0x1ca00000ff0d7424 */ /* 0x000fc600078e00ff */
[----:B------:R-:W-:Y:S01]  /*3290*/  ISETP.GE.U32.AND P1, PT, R12, R17, PT ;  /* 0x000000110c00720c */ /* 0x000fe20003f26070 */
[----:B------:R-:W-:Y:S02]  /*32a0*/  IMAD.MOV.U32 R19, RZ, RZ, R12 ;  /* 0x000000ffff137224 */ /* 0x000fe400078e000c */
[----:B------:R-:W-:Y:S01]  /*32b0*/  DFMA R14, R10, -R2, 1 ;  /* 0x3ff000000a0e742b */ /* 0x000fe20000000802 */
[----:B------:R-:W-:Y:S02]  /*32c0*/  SEL R7, R13, 0x63400000, !P1 ;  /* 0x634000000d077807 */ /* 0x000fe40004800000 */
[----:B------:R-:W-:Y:S02]  /*32d0*/  FSETP.GEU.AND P1, PT, |R9|, 1.469367938527859385e-39, PT ;  /* 0x001000000900780b */ /* 0x000fe40003f2e200 */
[----:B------:R-:W-:-:S03]  /*32e0*/  LOP3.LUT R7, R7, 0x800fffff, R9, 0xf8, !PT ;  /* 0x800fffff07077812 */ /* 0x000fc600078ef809 */
[----:B------:R-:W-:-:S08]  /*32f0*/  DFMA R10, R10, R14, R10 ;  /* 0x0000000e0a0a722b */ /* 0x000fd0000000000a */
[----:B------:R-:W-:Y:S05]  /*3300*/  @P1 BRA `(.L_x_61) ;  /* 0x0000000000201947 */ /* 0x000fea0003800000 */
[----:B------:R-:W-:Y:S01]  /*3310*/  LOP3.LUT R15, R5, 0x7ff00000, RZ, 0xc0, !PT ;  /* 0x7ff00000050f7812 */ /* 0x000fe200078ec0ff */
[----:B------:R-:W-:-:S03]  /*3320*/  IMAD.MOV.U32 R14, RZ, RZ, RZ ;  /* 0x000000ffff0e7224 */ /* 0x000fc600078e00ff */
[----:B------:R-:W-:-:S04]  /*3330*/  ISETP.GE.U32.AND P1, PT, R12, R15, PT ;  /* 0x0000000f0c00720c */ /* 0x000fc80003f26070 */
[----:B------:R-:W-:-:S04]  /*3340*/  SEL R15, R13, 0x63400000, !P1 ;  /* 0x634000000d0f7807 */ /* 0x000fc80004800000 */
[----:B------:R-:W-:-:S04]  /*3350*/  LOP3.LUT R15, R15, 0x80000000, R9, 0xf8, !PT ;  /* 0x800000000f0f7812 */ /* 0x000fc800078ef809 */
[----:B------:R-:W-:-:S06]  /*3360*/  LOP3.LUT R15, R15, 0x100000, RZ, 0xfc, !PT ;  /* 0x001000000f0f7812 */ /* 0x000fcc00078efcff */
[----:B------:R-:W-:-:S10]  /*3370*/  DFMA R6, R6, 2, -R14 ;  /* 0x400000000606782b */ /* 0x000fd4000000080e */
[----:B------:R-:W-:-:S07]  /*3380*/  LOP3.LUT R19, R7, 0x7ff00000, RZ, 0xc0, !PT ;  /* 0x7ff0000007137812 */ /* 0x000fce00078ec0ff */
.L_x_61:
[----:B------:R-:W-:Y:S01]  /*3390*/  IMAD.MOV.U32 R18, RZ, RZ, R17 ;  /* 0x000000ffff127224 */ /* 0x000fe200078e0011 */
[----:B------:R-:W-:Y:S01]  /*33a0*/  @!P0 LOP3.LUT R18, R3, 0x7ff00000, RZ, 0xc0, !PT ;  /* 0x7ff0000003128812 */ /* 0x000fe200078ec0ff */
[----:B------:R-:W-:Y:S01]  /*33b0*/  DMUL R14, R10, R6 ;  /* 0x000000060a0e7228 */ /* 0x000fe20000000000 */
[----:B------:R-:W-:-:S03]  /*33c0*/  IADD3 R20, PT, PT, R19, -0x1, RZ ;  /* 0xffffffff13147810 */ /* 0x000fc60007ffe0ff */
[----:B------:R-:W-:Y:S01]  /*33d0*/  VIADD R21, R18, 0xffffffff ;  /* 0xffffffff12157836 */ /* 0x000fe20000000000 */
[----:B------:R-:W-:-:S03]  /*33e0*/  ISETP.GT.U32.AND P0, PT, R20, 0x7feffffe, PT ;  /* 0x7feffffe1400780c */ /* 0x000fc60003f04070 */
[----:B------:R-:W-:Y:S01]  /*33f0*/  DFMA R16, R14, -R2, R6 ;  /* 0x800000020e10722b */ /* 0x000fe20000000006 */
[----:B------:R-:W-:-:S07]  /*3400*/  ISETP.GT.U32.OR P0, PT, R21, 0x7feffffe, P0 ;  /* 0x7feffffe1500780c */ /* 0x000fce0000704470 */
[----:B------:R-:W-:-:S06]  /*3410*/  DFMA R10, R10, R16, R14 ;  /* 0x000000100a0a722b */ /* 0x000fcc000000000e */
[----:B------:R-:W-:Y:S05]  /*3420*/  @P0 BRA `(.L_x_62) ;  /* 0x00000000006c0947 */ /* 0x000fea0003800000 */
[----:B------:R-:W-:-:S04]  /*3430*/  LOP3.LUT R9, R5, 0x7ff00000, RZ, 0xc0, !PT ;  /* 0x7ff0000005097812 */ /* 0x000fc800078ec0ff */
[CC--:B------:R-:W-:Y:S02]  /*3440*/  VIADDMNMX R8, R12.reuse, -R9.reuse, 0xb9600000, !PT ;  /* 0xb96000000c087446 */ /* 0x0c0fe40007800909 */
[----:B------:R-:W-:Y:S02]  /*3450*/  ISETP.GE.U32.AND P0, PT, R12, R9, PT ;  /* 0x000000090c00720c */ /* 0x000fe40003f06070 */
[----:B------:R-:W-:Y:S02]  /*3460*/  VIMNMX R8, PT, PT, R8, 0x46a00000, PT ;  /* 0x46a0000008087848 */ /* 0x000fe40003fe0100 */
[----:B------:R-:W-:-:S05]  /*3470*/  SEL R13, R13, 0x63400000, !P0 ;  /* 0x634000000d0d7807 */ /* 0x000fca0004000000 */
[----:B------:R-:W-:Y:S02]  /*3480*/  IMAD.IADD R14, R8, 0x1, -R13 ;  /* 0x00000001080e7824 */ /* 0x000fe400078e0a0d */
[----:B------:R-:W-:Y:S02]  /*3490*/  IMAD.MOV.U32 R8, RZ, RZ, RZ ;  /* 0x000000ffff087224 */ /* 0x000fe400078e00ff */
[----:B------:R-:W-:-:S06]  /*34a0*/  VIADD R9, R14, 0x7fe00000 ;  /* 0x7fe000000e097836 */ /* 0x000fcc0000000000 */
[----:B------:R-:W-:-:S10]  /*34b0*/  DMUL R12, R10, R8 ;  /* 0x000000080a0c7228 */ /* 0x000fd40000000000 */
[----:B------:R-:W-:-:S13]  /*34c0*/  FSETP.GTU.AND P0, PT, |R13|, 1.469367938527859385e-39, PT ;  /* 0x001000000d00780b */ /* 0x000fda0003f0c200 */
[----:B------:R-:W-:Y:S05]  /*34d0*/  @P0 BRA `(.L_x_63) ;  /* 0x0000000000940947 */ /* 0x000fea0003800000 */
[----:B------:R-:W-:Y:S01]  /*34e0*/  DFMA R2, R10, -R2, R6 ;  /* 0x800000020a02722b */ /* 0x000fe20000000006 */
[----:B------:R-:W-:-:S09]  /*34f0*/  IMAD.MOV.U32 R8, RZ, RZ, RZ ;  /* 0x000000ffff087224 */ /* 0x000fd200078e00ff */
[C---:B------:R-:W-:Y:S02]  /*3500*/  FSETP.NEU.AND P0, PT, R3.reuse, RZ, PT ;  /* 0x000000ff0300720b */ /* 0x040fe40003f0d000 */
[----:B------:R-:W-:-:S04]  /*3510*/  LOP3.LUT R5, R3, 0x80000000, R5, 0x48, !PT ;  /* 0x8000000003057812 */ /* 0x000fc800078e4805 */
[----:B------:R-:W-:-:S07]  /*3520*/  LOP3.LUT R9, R5, R9, RZ, 0xfc, !PT ;  /* 0x0000000905097212 */ /* 0x000fce00078efcff */
[----:B------:R-:W-:Y:S05]  /*3530*/  @!P0 BRA `(.L_x_63) ;  /* 0x00000000007c8947 */ /* 0x000fea0003800000 */
[----:B------:R-:W-:Y:S01]  /*3540*/  IMAD.MOV R3, RZ, RZ, -R14 ;  /* 0x000000ffff037224 */ /* 0x000fe200078e0a0e */
[----:B------:R-:W-:Y:S01]  /*3550*/  DMUL.RP R8, R10, R8 ;  /* 0x000000080a087228 */ /* 0x000fe20000008000 */
[----:B------:R-:W-:-:S06]  /*3560*/  IMAD.MOV.U32 R2, RZ, RZ, RZ ;  /* 0x000000ffff027224 */ /* 0x000fcc00078e00ff */
[----:B------:R-:W-:-:S03]  /*3570*/  DFMA R2, R12, -R2, R10 ;  /* 0x800000020c02722b */ /* 0x000fc6000000000a */
[----:B------:R-:W-:-:S03]  /*3580*/  LOP3.LUT R5, R9, R5, RZ, 0x3c, !PT ;  /* 0x0000000509057212 */ /* 0x000fc600078e3cff */
[----:B------:R-:W-:-:S04]  /*3590*/  IADD3 R2, PT, PT, -R14, -0x43300000, RZ ;  /* 0xbcd000000e027810 */ /* 0x000fc80007ffe1ff */
[----:B------:R-:W-:-:S04]  /*35a0*/  FSETP.NEU.AND P0, PT, |R3|, R2, PT ;  /* 0x000000020300720b */ /* 0x000fc80003f0d200 */
[----:B------:R-:W-:Y:S02]  /*35b0*/  FSEL R12, R8, R12, !P0 ;  /* 0x0000000c080c7208 */ /* 0x000fe40004000000 */
[----:B------:R-:W-:Y:S01]  /*35c0*/  FSEL R13, R5, R13, !P0 ;  /* 0x0000000d050d7208 */ /* 0x000fe20004000000 */
[----:B------:R-:W-:Y:S06]  /*35d0*/  BRA `(.L_x_63) ;  /* 0x0000000000547947 */ /* 0x000fec0003800000 */
.L_x_62:
[----:B------:R-:W-:-:S14]  /*35e0*/  DSETP.NAN.AND P0, PT, R8, R8, PT ;  /* 0x000000080800722a */ /* 0x000fdc0003f08000 */
[----:B------:R-:W-:Y:S05]  /*35f0*/  @P0 BRA `(.L_x_64) ;  /* 0x0000000000440947 */ /* 0x000fea0003800000 */
[----:B------:R-:W-:-:S14]  /*3600*/  DSETP.NAN.AND P0, PT, R4, R4, PT ;  /* 0x000000040400722a */ /* 0x000fdc0003f08000 */
[----:B------:R-:W-:Y:S05]  /*3610*/  @P0 BRA `(.L_x_65) ;  /* 0x0000000000300947 */ /* 0x000fea0003800000 */
[----:B------:R-:W-:Y:S01]  /*3620*/  ISETP.NE.AND P0, PT, R19, R18, PT ;  /* 0x000000121300720c */ /* 0x000fe20003f05270 */
[----:B------:R-:W-:Y:S01]  /*3630*/  IMAD.MOV.U32 R13, RZ, RZ, -0x80000 ;  /* 0xfff80000ff0d7424 */ /* 0x000fe200078e00ff */
[----:B------:R-:W-:-:S11]  /*3640*/  MOV R12, 0x0 ;  /* 0x00000000000c7802 */ /* 0x000fd60000000f00 */
[----:B------:R-:W-:Y:S05]  /*3650*/  @!P0 BRA `(.L_x_63) ;  /* 0x0000000000348947 */ /* 0x000fea0003800000 */
[----:B------:R-:W-:Y:S02]  /*3660*/  ISETP.NE.AND P0, PT, R19, 0x7ff00000, PT ;  /* 0x7ff000001300780c */ /* 0x000fe40003f05270 */
[----:B------:R-:W-:Y:S02]  /*3670*/  LOP3.LUT R13, R9, 0x80000000, R5, 0x48, !PT ;  /* 0x80000000090d7812 */ /* 0x000fe400078e4805 */
[----:B------:R-:W-:-:S13]  /*3680*/  ISETP.EQ.OR P0, PT, R18, RZ, !P0 ;  /* 0x000000ff1200720c */ /* 0x000fda0004702670 */
[----:B------:R-:W-:Y:S01]  /*3690*/  @P0 LOP3.LUT R2, R13, 0x7ff00000, RZ, 0xfc, !PT ;  /* 0x7ff000000d020812 */ /* 0x000fe200078efcff */
[----:B------:R-:W-:Y:S02]  /*36a0*/  @!P0 IMAD.MOV.U32 R12, RZ, RZ, RZ ;  /* 0x000000ffff0c8224 */ /* 0x000fe400078e00ff */
[----:B------:R-:W-:Y:S02]  /*36b0*/  @P0 IMAD.MOV.U32 R12, RZ, RZ, RZ ;  /* 0x000000ffff0c0224 */ /* 0x000fe400078e00ff */
[----:B------:R-:W-:Y:S01]  /*36c0*/  @P0 IMAD.MOV.U32 R13, RZ, RZ, R2 ;  /* 0x000000ffff0d0224 */ /* 0x000fe200078e0002 */
[----:B------:R-:W-:Y:S06]  /*36d0*/  BRA `(.L_x_63) ;  /* 0x0000000000147947 */ /* 0x000fec0003800000 */
.L_x_65:
[----:B------:R-:W-:Y:S01]  /*36e0*/  LOP3.LUT R13, R5, 0x80000, RZ, 0xfc, !PT ;  /* 0x00080000050d7812 */ /* 0x000fe200078efcff */
[----:B------:R-:W-:Y:S01]  /*36f0*/  IMAD.MOV.U32 R12, RZ, RZ, R4 ;  /* 0x000000ffff0c7224 */ /* 0x000fe200078e0004 */
[----:B------:R-:W-:Y:S06]  /*3700*/  BRA `(.L_x_63) ;  /* 0x0000000000087947 */ /* 0x000fec0003800000 */
.L_x_64:
[----:B------:R-:W-:Y:S01]  /*3710*/  LOP3.LUT R13, R9, 0x80000, RZ, 0xfc, !PT ;  /* 0x00080000090d7812 */ /* 0x000fe200078efcff */
[----:B------:R-:W-:-:S07]  /*3720*/  IMAD.MOV.U32 R12, RZ, RZ, R8 ;  /* 0x000000ffff0c7224 */ /* 0x000fce00078e0008 */
.L_x_63:
[----:B------:R-:W-:Y:S01]  /*3730*/  IMAD.MOV.U32 R2, RZ, RZ, R0 ;  /* 0x000000ffff027224 */ /* 0x000fe200078e0000 */
[----:B------:R-:W-:Y:S01]  /*3740*/  MOV R5, R13 ;  /* 0x0000000d00057202 */ /* 0x000fe20000000f00 */
[----:B------:R-:W-:Y:S02]  /*3750*/  IMAD.MOV.U32 R3, RZ, RZ, 0x0 ;  /* 0x00000000ff037424 */ /* 0x000fe400078e00ff */
[----:B------:R-:W-:Y:S02]  /*3760*/  IMAD.MOV.U32 R4, RZ, RZ, R12 ;  /* 0x000000ffff047224 */ /* 0x000fe400078e000c */
[----:B------:R-:W-:Y:S05]  /*3770*/  RET.REL.NODEC R2 `(_Z15merge_tiled_gpuPKiiS0_iPi) ;  /* 0xffffffc802207950 */ /* 0x000fea0003c3ffff */
        .weak           $__internal_1_$__cuda_sm20_div_u16
        .type           $__internal_1_$__cuda_sm20_div_u16,@function
        .size           $__internal_1_$__cuda_sm20_div_u16,(.L_x_68 - $__internal_1_$__cuda_sm20_div_u16)
$__internal_1_$__cuda_sm20_div_u16:
[----:B------:R-:W0:Y:S01]  /*3780*/  I2F.U16 R8, UR6 ;  /* 0x0000000600087d06 */ /* 0x000e220008101000 */
[----:B------:R-:W-:Y:S01]  /*3790*/  IMAD.MOV.U32 R9, RZ, RZ, 0x4b800000 ;  /* 0x4b800000ff097424 */ /* 0x000fe200078e00ff */
[----:B------:R-:W-:Y:S01]  /*37a0*/  UISETP.NE.U32.AND UP0, UPT, UR6, URZ, UPT ;  /* 0x000000ff0600728c */ /* 0x000fe2000bf05070 */
[C---:B0-----:R-:W-:Y:S02]  /*37b0*/  FSETP.GEU.AND P1, PT, |R8|.reuse, 1.175494350822287508e-38, PT ;  /* 0x008000000800780b */ /* 0x041fe40003f2e200 */
[----:B------:R-:W-:Y:S02]  /*37c0*/  FSETP.GT.AND P0, PT, |R8|, 8.50705917302346158658e+37, PT ;  /* 0x7e8000000800780b */ /* 0x000fe40003f04200 */
[----:B------:R-:W-:-:S04]  /*37d0*/  FSEL R9, R9, 1, !P1 ;  /* 0x3f80000009097808 */ /* 0x000fc80004800000 */
[----:B------:R-:W-:-:S05]  /*37e0*/  FSEL R9, R9, 0.25, !P0 ;  /* 0x3e80000009097808 */ /* 0x000fca0004000000 */
[----:B------:R-:W-:Y:S01]  /*37f0*/  FMUL R10, R8, R9 ;  /* 0x00000009080a7220 */ /* 0x000fe20000400000 */
[----:B------:R-:W-:-:S05]  /*3800*/  I2FP.F32.U32.RZ R8, 0x400 ;  /* 0x0000040000087845 */ /* 0x000fca000020d000 */
[----:B------:R-:W0:Y:S02]  /*3810*/  MUFU.RCP R10, R10 ;  /* 0x0000000a000a7308 */ /* 0x000e240000001000 */
[----:B0-----:R-:W-:-:S04]  /*3820*/  FMUL R9, R9, R10 ;  /* 0x0000000a09097220 */ /* 0x001fc80000400000 */
[----:B------:R-:W-:-:S04]  /*3830*/  VIADD R9, R9, 0x2 ;  /* 0x0000000209097836 */ /* 0x000fc80000000000 */
[----:B------:R-:W-:Y:S01]  /*3840*/  FMUL.RZ R11, R8, R9 ;  /* 0x00000009080b7220 */ /* 0x000fe2000040c000 */
[----:B------:R-:W-:Y:S02]  /*3850*/  IMAD.MOV.U32 R8, RZ, RZ, R14 ;  /* 0x000000ffff087224 */ /* 0x000fe400078e000e */
[----:B------:R-:W-:-:S03]  /*3860*/  IMAD.MOV.U32 R9, RZ, RZ, 0x0 ;  /* 0x00000000ff097424 */ /* 0x000fc600078e00ff */
[----:B------:R-:W0:Y:S02]  /*3870*/  F2I.U32.TRUNC.NTZ R11, R11 ;  /* 0x0000000b000b7305 */ /* 0x000e24000020f000 */
[----:B0-----:R-:W-:-:S13]  /*3880*/  R2UR UR5, R11 ;  /* 0x000000000b0572ca */ /* 0x001fda00000e0000 */
[----:B------:R-:W-:-:S07]  /*3890*/  ULOP3.LUT UR8, UR5, 0xffff, URZ, 0xc0, !UPT ;  /* 0x0000ffff05087892 */ /* 0x000fce000f8ec0ff */
[----:B------:R-:W-:Y:S01]  /*38a0*/  @!UP0 UMOV UR8, 0xffffffff ;  /* 0xffffffff00088882 */ /* 0x000fe20000000000 */
[----:B------:R-:W-:Y:S05]  /*38b0*/  RET.REL.NODEC R8 `(_Z15merge_tiled_gpuPKiiS0_iPi) ;  /* 0xffffffc408d07950 */ /* 0x000fea0003c3ffff */
.L_x_66:
[----:B------:R-:W-:-:S00]  /*38c0*/  BRA `(.L_x_66) ;  /* 0xfffffffc00fc7947 */ /* 0x000fc0000383ffff */
[----:B------:R-:W-:-:S00]  /*38d0*/  NOP ;  /* 0x0000000000007918 */ /* 0x000fc00000000000 */
        /* <DEDUP_REMOVED lines=10> */
.L_x_68:


//--------------------- .nv.shared._Z15merge_tiled_gpuPKiiS0_iPi --------------------------
	.section	.nv.shared._Z15merge_tiled_gpuPKiiS0_iPi,"aw",@nobits
	.sectionflags	@""
	.align	4
.nv.shared._Z15merge_tiled_gpuPKiiS0_iPi:
	.zero		9216


//--------------------- .nv.shared.reserved.0     --------------------------
	.section	.nv.shared.reserved.0,"aw",@nobits
	.weak		__nv_reservedSMEM_offset_0_alias
	.size		__nv_reservedSMEM_offset_0_alias, 0, 64
	.other		__nv_reservedSMEM_offset_0_alias,@"STO_CUDA_RESERVED_SHARED STV_DEFAULT"
__nv_reservedSMEM_offset_0_alias:
	.zero		0
	.zero		64


//--------------------- .nv.constant0._Z15merge_tiled_gpuPKiiS0_iPi --------------------------
	.section	.nv.constant0._Z15merge_tiled_gpuPKiiS0_iPi,"a",@progbits
	.sectionflags	@""
	.align	4
.nv.constant0._Z15merge_tiled_gpuPKiiS0_iPi:
	.zero		936


//--------------------- SYMBOLS --------------------------

	.type		.nv.reservedSmem.offset0,@object
	.size		.nv.reservedSmem.offset0,0x4
	.type		.nv.reservedSmem.cap,@object
	.size		.nv.reservedSmem.cap,0x4
